//
// Generated by NVIDIA NVVM Compiler
//
// Compiler Build ID: CL-36424714
// Cuda compilation tools, release 13.0, V13.0.88
// Based on NVVM 20.0.0
//

.version 9.0
.target sm_100
.address_size 64

	// .globl	_Z21print_elements_kernelPhi
.extern .func  (.param .b32 func_retval0) vprintf
(
	.param .b64 vprintf_param_0,
	.param .b64 vprintf_param_1
)
;
.global .align 1 .b8 $str[4] = {37, 100, 32};
.global .align 1 .b8 $str$1[3] = {10};

.visible .entry _Z21print_elements_kernelPhi(
	.param .u64 .ptr .align 1 _Z21print_elements_kernelPhi_param_0,
	.param .u32 _Z21print_elements_kernelPhi_param_1
)
{
	.local .align 8 .b8 	__local_depot0[8];
	.reg .b64 	%SP;
	.reg .b64 	%SPL;
	.reg .pred 	%p<10>;
	.reg .b32 	%r<112>;
	.reg .b64 	%rd<32>;

	mov.u64 	%SPL, __local_depot0;
	cvta.local.u64 	%SP, %SPL;
	ld.param.u64 	%rd9, [_Z21print_elements_kernelPhi_param_0];
	ld.param.u32 	%r16, [_Z21print_elements_kernelPhi_param_1];
	cvta.to.global.u64 	%rd1, %rd9;
	add.u64 	%rd10, %SP, 0;
	add.u64 	%rd2, %SPL, 0;
	setp.lt.s32 	%p1, %r16, 1;
	@%p1 bra 	$L__BB0_13;
	and.b32  	%r1, %r16, 15;
	setp.lt.u32 	%p2, %r16, 16;
	mov.b32 	%r109, 0;
	@%p2 bra 	$L__BB0_4;
	and.b32  	%r109, %r16, 2147483632;
	neg.s32 	%r107, %r109;
	add.s64 	%rd30, %rd1, 7;
	mov.u64 	%rd11, $str;
$L__BB0_3:
	.pragma "nounroll";
	ld.global.u8 	%r18, [%rd30+-7];
	st.local.u32 	[%rd2], %r18;
	cvta.global.u64 	%rd12, %rd11;
	{ // callseq 0, 0
	.param .b64 param0;
	st.param.b64 	[param0], %rd12;
	.param .b64 param1;
	st.param.b64 	[param1], %rd10;
	.param .b32 retval0;
	call.uni (retval0), 
	vprintf, 
	(
	param0, 
	param1
	);
	ld.param.b32 	%r19, [retval0];
	} // callseq 0
	ld.global.u8 	%r21, [%rd30+-6];
	st.local.u32 	[%rd2], %r21;
	{ // callseq 1, 0
	.param .b64 param0;
	st.param.b64 	[param0], %rd12;
	.param .b64 param1;
	st.param.b64 	[param1], %rd10;
	.param .b32 retval0;
	call.uni (retval0), 
	vprintf, 
	(
	param0, 
	param1
	);
	ld.param.b32 	%r22, [retval0];
	} // callseq 1
	ld.global.u8 	%r24, [%rd30+-5];
	st.local.u32 	[%rd2], %r24;
	{ // callseq 2, 0
	.param .b64 param0;
	st.param.b64 	[param0], %rd12;
	.param .b64 param1;
	st.param.b64 	[param1], %rd10;
	.param .b32 retval0;
	call.uni (retval0), 
	vprintf, 
	(
	param0, 
	param1
	);
	ld.param.b32 	%r25, [retval0];
	} // callseq 2
	ld.global.u8 	%r27, [%rd30+-4];
	st.local.u32 	[%rd2], %r27;
	{ // callseq 3, 0
	.param .b64 param0;
	st.param.b64 	[param0], %rd12;
	.param .b64 param1;
	st.param.b64 	[param1], %rd10;
	.param .b32 retval0;
	call.uni (retval0), 
	vprintf, 
	(
	param0, 
	param1
	);
	ld.param.b32 	%r28, [retval0];
	} // callseq 3
	ld.global.u8 	%r30, [%rd30+-3];
	st.local.u32 	[%rd2], %r30;
	{ // callseq 4, 0
	.param .b64 param0;
	st.param.b64 	[param0], %rd12;
	.param .b64 param1;
	st.param.b64 	[param1], %rd10;
	.param .b32 retval0;
	call.uni (retval0), 
	vprintf, 
	(
	param0, 
	param1
	);
	ld.param.b32 	%r31, [retval0];
	} // callseq 4
	ld.global.u8 	%r33, [%rd30+-2];
	st.local.u32 	[%rd2], %r33;
	{ // callseq 5, 0
	.param .b64 param0;
	st.param.b64 	[param0], %rd12;
	.param .b64 param1;
	st.param.b64 	[param1], %rd10;
	.param .b32 retval0;
	call.uni (retval0), 
	vprintf, 
	(
	param0, 
	param1
	);
	ld.param.b32 	%r34, [retval0];
	} // callseq 5
	ld.global.u8 	%r36, [%rd30+-1];
	st.local.u32 	[%rd2], %r36;
	{ // callseq 6, 0
	.param .b64 param0;
	st.param.b64 	[param0], %rd12;
	.param .b64 param1;
	st.param.b64 	[param1], %rd10;
	.param .b32 retval0;
	call.uni (retval0), 
	vprintf, 
	(
	param0, 
	param1
	);
	ld.param.b32 	%r37, [retval0];
	} // callseq 6
	ld.global.u8 	%r39, [%rd30];
	st.local.u32 	[%rd2], %r39;
	{ // callseq 7, 0
	.param .b64 param0;
	st.param.b64 	[param0], %rd12;
	.param .b64 param1;
	st.param.b64 	[param1], %rd10;
	.param .b32 retval0;
	call.uni (retval0), 
	vprintf, 
	(
	param0, 
	param1
	);
	ld.param.b32 	%r40, [retval0];
	} // callseq 7
	ld.global.u8 	%r42, [%rd30+1];
	st.local.u32 	[%rd2], %r42;
	{ // callseq 8, 0
	.param .b64 param0;
	st.param.b64 	[param0], %rd12;
	.param .b64 param1;
	st.param.b64 	[param1], %rd10;
	.param .b32 retval0;
	call.uni (retval0), 
	vprintf, 
	(
	param0, 
	param1
	);
	ld.param.b32 	%r43, [retval0];
	} // callseq 8
	ld.global.u8 	%r45, [%rd30+2];
	st.local.u32 	[%rd2], %r45;
	{ // callseq 9, 0
	.param .b64 param0;
	st.param.b64 	[param0], %rd12;
	.param .b64 param1;
	st.param.b64 	[param1], %rd10;
	.param .b32 retval0;
	call.uni (retval0), 
	vprintf, 
	(
	param0, 
	param1
	);
	ld.param.b32 	%r46, [retval0];
	} // callseq 9
	ld.global.u8 	%r48, [%rd30+3];
	st.local.u32 	[%rd2], %r48;
	{ // callseq 10, 0
	.param .b64 param0;
	st.param.b64 	[param0], %rd12;
	.param .b64 param1;
	st.param.b64 	[param1], %rd10;
	.param .b32 retval0;
	call.uni (retval0), 
	vprintf, 
	(
	param0, 
	param1
	);
	ld.param.b32 	%r49, [retval0];
	} // callseq 10
	ld.global.u8 	%r51, [%rd30+4];
	st.local.u32 	[%rd2], %r51;
	{ // callseq 11, 0
	.param .b64 param0;
	st.param.b64 	[param0], %rd12;
	.param .b64 param1;
	st.param.b64 	[param1], %rd10;
	.param .b32 retval0;
	call.uni (retval0), 
	vprintf, 
	(
	param0, 
	param1
	);
	ld.param.b32 	%r52, [retval0];
	} // callseq 11
	ld.global.u8 	%r54, [%rd30+5];
	st.local.u32 	[%rd2], %r54;
	{ // callseq 12, 0
	.param .b64 param0;
	st.param.b64 	[param0], %rd12;
	.param .b64 param1;
	st.param.b64 	[param1], %rd10;
	.param .b32 retval0;
	call.uni (retval0), 
	vprintf, 
	(
	param0, 
	param1
	);
	ld.param.b32 	%r55, [retval0];
	} // callseq 12
	ld.global.u8 	%r57, [%rd30+6];
	st.local.u32 	[%rd2], %r57;
	{ // callseq 13, 0
	.param .b64 param0;
	st.param.b64 	[param0], %rd12;
	.param .b64 param1;
	st.param.b64 	[param1], %rd10;
	.param .b32 retval0;
	call.uni (retval0), 
	vprintf, 
	(
	param0, 
	param1
	);
	ld.param.b32 	%r58, [retval0];
	} // callseq 13
	ld.global.u8 	%r60, [%rd30+7];
	st.local.u32 	[%rd2], %r60;
	{ // callseq 14, 0
	.param .b64 param0;
	st.param.b64 	[param0], %rd12;
	.param .b64 param1;
	st.param.b64 	[param1], %rd10;
	.param .b32 retval0;
	call.uni (retval0), 
	vprintf, 
	(
	param0, 
	param1
	);
	ld.param.b32 	%r61, [retval0];
	} // callseq 14
	ld.global.u8 	%r63, [%rd30+8];
	st.local.u32 	[%rd2], %r63;
	{ // callseq 15, 0
	.param .b64 param0;
	st.param.b64 	[param0], %rd12;
	.param .b64 param1;
	st.param.b64 	[param1], %rd10;
	.param .b32 retval0;
	call.uni (retval0), 
	vprintf, 
	(
	param0, 
	param1
	);
	ld.param.b32 	%r64, [retval0];
	} // callseq 15
	add.s32 	%r107, %r107, 16;
	add.s64 	%rd30, %rd30, 16;
	setp.ne.s32 	%p3, %r107, 0;
	@%p3 bra 	$L__BB0_3;
$L__BB0_4:
	setp.eq.s32 	%p4, %r1, 0;
	@%p4 bra 	$L__BB0_13;
	and.b32  	%r7, %r16, 7;
	setp.lt.u32 	%p5, %r1, 8;
	@%p5 bra 	$L__BB0_7;
	cvt.u64.u32 	%rd14, %r109;
	add.s64 	%rd15, %rd1, %rd14;
	ld.global.u8 	%r66, [%rd15];
	st.local.u32 	[%rd2], %r66;
	mov.u64 	%rd16, $str;
	cvta.global.u64 	%rd17, %rd16;
	{ // callseq 16, 0
	.param .b64 param0;
	st.param.b64 	[param0], %rd17;
	.param .b64 param1;
	st.param.b64 	[param1], %rd10;
	.param .b32 retval0;
	call.uni (retval0), 
	vprintf, 
	(
	param0, 
	param1
	);
	ld.param.b32 	%r67, [retval0];
	} // callseq 16
	ld.global.u8 	%r69, [%rd15+1];
	st.local.u32 	[%rd2], %r69;
	{ // callseq 17, 0
	.param .b64 param0;
	st.param.b64 	[param0], %rd17;
	.param .b64 param1;
	st.param.b64 	[param1], %rd10;
	.param .b32 retval0;
	call.uni (retval0), 
	vprintf, 
	(
	param0, 
	param1
	);
	ld.param.b32 	%r70, [retval0];
	} // callseq 17
	ld.global.u8 	%r72, [%rd15+2];
	st.local.u32 	[%rd2], %r72;
	{ // callseq 18, 0
	.param .b64 param0;
	st.param.b64 	[param0], %rd17;
	.param .b64 param1;
	st.param.b64 	[param1], %rd10;
	.param .b32 retval0;
	call.uni (retval0), 
	vprintf, 
	(
	param0, 
	param1
	);
	ld.param.b32 	%r73, [retval0];
	} // callseq 18
	ld.global.u8 	%r75, [%rd15+3];
	st.local.u32 	[%rd2], %r75;
	{ // callseq 19, 0
	.param .b64 param0;
	st.param.b64 	[param0], %rd17;
	.param .b64 param1;
	st.param.b64 	[param1], %rd10;
	.param .b32 retval0;
	call.uni (retval0), 
	vprintf, 
	(
	param0, 
	param1
	);
	ld.param.b32 	%r76, [retval0];
	} // callseq 19
	ld.global.u8 	%r78, [%rd15+4];
	st.local.u32 	[%rd2], %r78;
	{ // callseq 20, 0
	.param .b64 param0;
	st.param.b64 	[param0], %rd17;
	.param .b64 param1;
	st.param.b64 	[param1], %rd10;
	.param .b32 retval0;
	call.uni (retval0), 
	vprintf, 
	(
	param0, 
	param1
	);
	ld.param.b32 	%r79, [retval0];
	} // callseq 20
	ld.global.u8 	%r81, [%rd15+5];
	st.local.u32 	[%rd2], %r81;
	{ // callseq 21, 0
	.param .b64 param0;
	st.param.b64 	[param0], %rd17;
	.param .b64 param1;
	st.param.b64 	[param1], %rd10;
	.param .b32 retval0;
	call.uni (retval0), 
	vprintf, 
	(
	param0, 
	param1
	);
	ld.param.b32 	%r82, [retval0];
	} // callseq 21
	ld.global.u8 	%r84, [%rd15+6];
	st.local.u32 	[%rd2], %r84;
	{ // callseq 22, 0
	.param .b64 param0;
	st.param.b64 	[param0], %rd17;
	.param .b64 param1;
	st.param.b64 	[param1], %rd10;
	.param .b32 retval0;
	call.uni (retval0), 
	vprintf, 
	(
	param0, 
	param1
	);
	ld.param.b32 	%r85, [retval0];
	} // callseq 22
	ld.global.u8 	%r87, [%rd15+7];
	st.local.u32 	[%rd2], %r87;
	{ // callseq 23, 0
	.param .b64 param0;
	st.param.b64 	[param0], %rd17;
	.param .b64 param1;
	st.param.b64 	[param1], %rd10;
	.param .b32 retval0;
	call.uni (retval0), 
	vprintf, 
	(
	param0, 
	param1
	);
	ld.param.b32 	%r88, [retval0];
	} // callseq 23
	add.s32 	%r109, %r109, 8;
$L__BB0_7:
	setp.eq.s32 	%p6, %r7, 0;
	@%p6 bra 	$L__BB0_13;
	and.b32  	%r10, %r16, 3;
	setp.lt.u32 	%p7, %r7, 4;
	@%p7 bra 	$L__BB0_10;
	cvt.u64.u32 	%rd19, %r109;
	add.s64 	%rd20, %rd1, %rd19;
	ld.global.u8 	%r90, [%rd20];
	st.local.u32 	[%rd2], %r90;
	mov.u64 	%rd21, $str;
	cvta.global.u64 	%rd22, %rd21;
	{ // callseq 24, 0
	.param .b64 param0;
	st.param.b64 	[param0], %rd22;
	.param .b64 param1;
	st.param.b64 	[param1], %rd10;
	.param .b32 retval0;
	call.uni (retval0), 
	vprintf, 
	(
	param0, 
	param1
	);
	ld.param.b32 	%r91, [retval0];
	} // callseq 24
	ld.global.u8 	%r93, [%rd20+1];
	st.local.u32 	[%rd2], %r93;
	{ // callseq 25, 0
	.param .b64 param0;
	st.param.b64 	[param0], %rd22;
	.param .b64 param1;
	st.param.b64 	[param1], %rd10;
	.param .b32 retval0;
	call.uni (retval0), 
	vprintf, 
	(
	param0, 
	param1
	);
	ld.param.b32 	%r94, [retval0];
	} // callseq 25
	ld.global.u8 	%r96, [%rd20+2];
	st.local.u32 	[%rd2], %r96;
	{ // callseq 26, 0
	.param .b64 param0;
	st.param.b64 	[param0], %rd22;
	.param .b64 param1;
	st.param.b64 	[param1], %rd10;
	.param .b32 retval0;
	call.uni (retval0), 
	vprintf, 
	(
	param0, 
	param1
	);
	ld.param.b32 	%r97, [retval0];
	} // callseq 26
	ld.global.u8 	%r99, [%rd20+3];
	st.local.u32 	[%rd2], %r99;
	{ // callseq 27, 0
	.param .b64 param0;
	st.param.b64 	[param0], %rd22;
	.param .b64 param1;
	st.param.b64 	[param1], %rd10;
	.param .b32 retval0;
	call.uni (retval0), 
	vprintf, 
	(
	param0, 
	param1
	);
	ld.param.b32 	%r100, [retval0];
	} // callseq 27
	add.s32 	%r109, %r109, 4;
$L__BB0_10:
	setp.eq.s32 	%p8, %r10, 0;
	@%p8 bra 	$L__BB0_13;
	cvt.u64.u32 	%rd24, %r109;
	add.s64 	%rd31, %rd1, %rd24;
	neg.s32 	%r111, %r10;
	mov.u64 	%rd25, $str;
$L__BB0_12:
	.pragma "nounroll";
	ld.global.u8 	%r102, [%rd31];
	st.local.u32 	[%rd2], %r102;
	cvta.global.u64 	%rd26, %rd25;
	{ // callseq 28, 0
	.param .b64 param0;
	st.param.b64 	[param0], %rd26;
	.param .b64 param1;
	st.param.b64 	[param1], %rd10;
	.param .b32 retval0;
	call.uni (retval0), 
	vprintf, 
	(
	param0, 
	param1
	);
	ld.param.b32 	%r103, [retval0];
	} // callseq 28
	add.s64 	%rd31, %rd31, 1;
	add.s32 	%r111, %r111, 1;
	setp.ne.s32 	%p9, %r111, 0;
	@%p9 bra 	$L__BB0_12;
$L__BB0_13:
	mov.u64 	%rd28, $str$1;
	cvta.global.u64 	%rd29, %rd28;
	{ // callseq 29, 0
	.param .b64 param0;
	st.param.b64 	[param0], %rd29;
	.param .b64 param1;
	st.param.b64 	[param1], 0;
	.param .b32 retval0;
	call.uni (retval0), 
	vprintf, 
	(
	param0, 
	param1
	);
	ld.param.b32 	%r105, [retval0];
	} // callseq 29
	ret;

}
	// .globl	_Z24elementwise_divide_floatfPfmmmj
.visible .entry _Z24elementwise_divide_floatfPfmmmj(
	.param .f32 _Z24elementwise_divide_floatfPfmmmj_param_0,
	.param .u64 .ptr .align 1 _Z24elementwise_divide_floatfPfmmmj_param_1,
	.param .u64 _Z24elementwise_divide_floatfPfmmmj_param_2,
	.param .u64 _Z24elementwise_divide_floatfPfmmmj_param_3,
	.param .u64 _Z24elementwise_divide_floatfPfmmmj_param_4,
	.param .u32 _Z24elementwise_divide_floatfPfmmmj_param_5
)
{
	.reg .pred 	%p<3>;
	.reg .b32 	%r<15>;
	.reg .b32 	%f<4>;
	.reg .b64 	%rd<17>;

	ld.param.f32 	%f1, [_Z24elementwise_divide_floatfPfmmmj_param_0];
	ld.param.u64 	%rd6, [_Z24elementwise_divide_floatfPfmmmj_param_1];
	ld.param.u64 	%rd8, [_Z24elementwise_divide_floatfPfmmmj_param_2];
	ld.param.u64 	%rd7, [_Z24elementwise_divide_floatfPfmmmj_param_3];
	ld.param.u64 	%rd9, [_Z24elementwise_divide_floatfPfmmmj_param_4];
	ld.param.u32 	%r1, [_Z24elementwise_divide_floatfPfmmmj_param_5];
	mov.u32 	%r2, %tid.x;
	mov.u32 	%r3, %ctaid.x;
	mov.u32 	%r4, %ntid.x;
	mad.lo.s32 	%r5, %r3, %r4, %r2;
	cvt.u64.u32 	%rd1, %r5;
	mul.lo.s64 	%rd2, %rd9, %rd8;
	and.b64  	%rd10, %rd2, -4294967296;
	setp.ne.s64 	%p1, %rd10, 0;
	@%p1 bra 	$L__BB1_2;
	cvt.u32.u64 	%r6, %rd2;
	cvt.u32.u64 	%r7, %rd1;
	div.u32 	%r8, %r7, %r6;
	cvt.u64.u32 	%rd16, %r8;
	bra.uni 	$L__BB1_3;
$L__BB1_2:
	div.u64 	%rd16, %rd1, %rd2;
$L__BB1_3:
	cvt.u32.u64 	%r9, %rd1;
	setp.ge.u32 	%p2, %r9, %r1;
	@%p2 bra 	$L__BB1_5;
	cvta.to.global.u64 	%rd11, %rd6;
	cvt.u32.u64 	%r11, %rd16;
	cvt.u32.u64 	%r12, %rd2;
	mul.lo.s32 	%r13, %r12, %r11;
	sub.s32 	%r14, %r9, %r13;
	cvt.u64.u32 	%rd12, %r14;
	mad.lo.s64 	%rd13, %rd16, %rd7, %rd12;
	shl.b64 	%rd14, %rd13, 2;
	add.s64 	%rd15, %rd11, %rd14;
	ld.global.f32 	%f2, [%rd15];
	div.rn.f32 	%f3, %f2, %f1;
	st.global.f32 	[%rd15], %f3;
$L__BB1_5:
	ret;

}
	// .globl	_Z24compute_gradients_kernelPfS_S_mmmj
.visible .entry _Z24compute_gradients_kernelPfS_S_mmmj(
	.param .u64 .ptr .align 1 _Z24compute_gradients_kernelPfS_S_mmmj_param_0,
	.param .u64 .ptr .align 1 _Z24compute_gradients_kernelPfS_S_mmmj_param_1,
	.param .u64 .ptr .align 1 _Z24compute_gradients_kernelPfS_S_mmmj_param_2,
	.param .u64 _Z24compute_gradients_kernelPfS_S_mmmj_param_3,
	.param .u64 _Z24compute_gradients_kernelPfS_S_mmmj_param_4,
	.param .u64 _Z24compute_gradients_kernelPfS_S_mmmj_param_5,
	.param .u32 _Z24compute_gradients_kernelPfS_S_mmmj_param_6
)
{
	.reg .pred 	%p<3>;
	.reg .b32 	%r<15>;
	.reg .b32 	%f<6>;
	.reg .b64 	%rd<23>;

	ld.param.u64 	%rd6, [_Z24compute_gradients_kernelPfS_S_mmmj_param_0];
	ld.param.u64 	%rd7, [_Z24compute_gradients_kernelPfS_S_mmmj_param_1];
	ld.param.u64 	%rd8, [_Z24compute_gradients_kernelPfS_S_mmmj_param_2];
	ld.param.u64 	%rd10, [_Z24compute_gradients_kernelPfS_S_mmmj_param_3];
	ld.param.u64 	%rd9, [_Z24compute_gradients_kernelPfS_S_mmmj_param_4];
	ld.param.u64 	%rd11, [_Z24compute_gradients_kernelPfS_S_mmmj_param_5];
	ld.param.u32 	%r1, [_Z24compute_gradients_kernelPfS_S_mmmj_param_6];
	mov.u32 	%r2, %tid.x;
	mov.u32 	%r3, %ctaid.x;
	mov.u32 	%r4, %ntid.x;
	mad.lo.s32 	%r5, %r3, %r4, %r2;
	cvt.u64.u32 	%rd1, %r5;
	mul.lo.s64 	%rd2, %rd11, %rd10;
	and.b64  	%rd12, %rd2, -4294967296;
	setp.ne.s64 	%p1, %rd12, 0;
	@%p1 bra 	$L__BB2_2;
	cvt.u32.u64 	%r6, %rd2;
	cvt.u32.u64 	%r7, %rd1;
	div.u32 	%r8, %r7, %r6;
	cvt.u64.u32 	%rd22, %r8;
	bra.uni 	$L__BB2_3;
$L__BB2_2:
	div.u64 	%rd22, %rd1, %rd2;
$L__BB2_3:
	cvt.u32.u64 	%r9, %rd1;
	setp.ge.u32 	%p2, %r9, %r1;
	@%p2 bra 	$L__BB2_5;
	cvta.to.global.u64 	%rd13, %rd6;
	cvta.to.global.u64 	%rd14, %rd7;
	cvta.to.global.u64 	%rd15, %rd8;
	cvt.u32.u64 	%r11, %rd22;
	cvt.u32.u64 	%r12, %rd2;
	mul.lo.s32 	%r13, %r12, %r11;
	sub.s32 	%r14, %r9, %r13;
	cvt.u64.u32 	%rd16, %r14;
	mad.lo.s64 	%rd17, %rd22, %rd9, %rd16;
	shl.b64 	%rd18, %rd17, 2;
	add.s64 	%rd19, %rd13, %rd18;
	ld.global.f32 	%f1, [%rd19];
	add.s64 	%rd20, %rd14, %rd18;
	ld.global.f32 	%f2, [%rd20];
	mul.f32 	%f3, %f2, %f2;
	fma.rn.f32 	%f4, %f1, %f1, %f3;
	sqrt.rn.f32 	%f5, %f4;
	add.s64 	%rd21, %rd15, %rd18;
	st.global.f32 	[%rd21], %f5;
$L__BB2_5:
	ret;

}
	// .globl	_Z27preprocess_histogram_kernelPfmmifj
.visible .entry _Z27preprocess_histogram_kernelPfmmifj(
	.param .u64 .ptr .align 1 _Z27preprocess_histogram_kernelPfmmifj_param_0,
	.param .u64 _Z27preprocess_histogram_kernelPfmmifj_param_1,
	.param .u64 _Z27preprocess_histogram_kernelPfmmifj_param_2,
	.param .u32 _Z27preprocess_histogram_kernelPfmmifj_param_3,
	.param .f32 _Z27preprocess_histogram_kernelPfmmifj_param_4,
	.param .u32 _Z27preprocess_histogram_kernelPfmmifj_param_5
)
{
	.reg .pred 	%p<6>;
	.reg .b32 	%r<15>;
	.reg .b32 	%f<14>;
	.reg .b64 	%rd<15>;

	ld.param.u64 	%rd6, [_Z27preprocess_histogram_kernelPfmmifj_param_0];
	ld.param.u64 	%rd7, [_Z27preprocess_histogram_kernelPfmmifj_param_1];
	ld.param.u64 	%rd8, [_Z27preprocess_histogram_kernelPfmmifj_param_2];
	ld.param.u32 	%r2, [_Z27preprocess_histogram_kernelPfmmifj_param_3];
	ld.param.f32 	%f6, [_Z27preprocess_histogram_kernelPfmmifj_param_4];
	ld.param.u32 	%r3, [_Z27preprocess_histogram_kernelPfmmifj_param_5];
	mov.u32 	%r4, %tid.x;
	mov.u32 	%r5, %ctaid.x;
	mov.u32 	%r6, %ntid.x;
	mad.lo.s32 	%r7, %r5, %r6, %r4;
	cvt.u64.u32 	%rd1, %r7;
	and.b64  	%rd9, %rd7, -4294967296;
	setp.ne.s64 	%p1, %rd9, 0;
	@%p1 bra 	$L__BB3_2;
	cvt.u32.u64 	%r8, %rd7;
	cvt.u32.u64 	%r9, %rd1;
	div.u32 	%r10, %r9, %r8;
	cvt.u64.u32 	%rd14, %r10;
	bra.uni 	$L__BB3_3;
$L__BB3_2:
	div.u64 	%rd14, %rd1, %rd7;
$L__BB3_3:
	cvt.u32.u64 	%r11, %rd1;
	cvt.u32.u64 	%r12, %rd7;
	cvt.u32.u64 	%r13, %rd14;
	mul.lo.s32 	%r14, %r13, %r12;
	sub.s32 	%r1, %r11, %r14;
	cvt.rn.f32.s32 	%f1, %r2;
	setp.ge.u32 	%p2, %r11, %r3;
	@%p2 bra 	$L__BB3_8;
	cvta.to.global.u64 	%rd10, %rd6;
	cvt.u64.u32 	%rd11, %r1;
	mad.lo.s64 	%rd12, %rd14, %rd8, %rd11;
	shl.b64 	%rd13, %rd12, 2;
	add.s64 	%rd5, %rd10, %rd13;
	ld.global.f32 	%f2, [%rd5];
	setp.ltu.f32 	%p3, %f2, 0f00000000;
	@%p3 bra 	$L__BB3_6;
	div.rn.f32 	%f7, %f2, %f6;
	mul.f32 	%f8, %f7, %f1;
	cvt.rmi.f32.f32 	%f13, %f8;
	bra.uni 	$L__BB3_7;
$L__BB3_6:
	add.f32 	%f13, %f1, 0f3F800000;
$L__BB3_7:
	setp.eq.f32 	%p4, %f13, %f1;
	add.f32 	%f9, %f13, 0fBF800000;
	selp.f32 	%f10, %f9, %f13, %p4;
	add.f32 	%f11, %f1, 0f3F800000;
	setp.eq.f32 	%p5, %f10, %f11;
	selp.f32 	%f12, %f1, %f10, %p5;
	st.global.f32 	[%rd5], %f12;
$L__BB3_8:
	ret;

}


// ===== COMPILED SASS (sm_100) =====

	.target	sm_100

	.elftype	@"ET_EXEC"


//--------------------- .note.nv.tkinfo           --------------------------
	.section	.note.nv.tkinfo,"",@"SHT_NOTE"
	.sectionflags	@"SHF_NOTE_NV_TKINFO"
	.tkinfo
        /*0018*/ 	.word	0x00000002
        /*0030*/ 	.string	""
        /*0030*/ 	.string	"ptxas"
        /*0030*/ 	.string	"Cuda compilation tools, release 13.0, V13.0.88"
        /*0030*/ 	.string	"Build cuda_13.0.r13.0/compiler.36424714_0"
        /*0030*/ 	.string	"-arch sm_100 -m 64 "



//--------------------- .note.nv.cuinfo           --------------------------
	.section	.note.nv.cuinfo,"",@"SHT_NOTE"
	.sectionflags	@"SHF_NOTE_NV_CUINFO"
        /*0018*/ 	.short	0x0002
        /*001a*/ 	.short	0x0064
        /*001c*/ 	.short	0x0082
	.zero		2


//--------------------- .nv.info                  --------------------------
	.section	.nv.info,"",@"SHT_CUDA_INFO"
	.align	4


	//----- nvinfo : EIATTR_REGCOUNT
	.align		4
        /*0000*/ 	.byte	0x04, 0x2f
        /*0002*/ 	.short	(.L_3 - .L_2)
	.align		4
.L_2:
        /*0004*/ 	.word	index@(_Z21print_elements_kernelPhi)
        /*0008*/ 	.word	0x0000001b


	//----- nvinfo : EIATTR_FRAME_SIZE
	.align		4
.L_3:
        /*000c*/ 	.byte	0x04, 0x11
        /*000e*/ 	.short	(.L_5 - .L_4)
	.align		4
.L_4:
        /*0010*/ 	.word	index@(_Z21print_elements_kernelPhi)
        /*0014*/ 	.word	0x00000008


	//----- nvinfo : EIATTR_REGCOUNT
	.align		4
.L_5:
        /*0018*/ 	.byte	0x04, 0x2f
        /*001a*/ 	.short	(.L_7 - .L_6)
	.align		4
.L_6:
        /*001c*/ 	.word	index@(_Z24elementwise_divide_floatfPfmmmj)
        /*0020*/ 	.word	0x00000012


	//----- nvinfo : EIATTR_FRAME_SIZE
	.align		4
.L_7:
        /*0024*/ 	.byte	0x04, 0x11
        /*0026*/ 	.short	(.L_9 - .L_8)
	.align		4
.L_8:
        /*0028*/ 	.word	index@($__internal_5_$__cuda_sm3x_div_rn_noftz_f32_slowpath)
        /*002c*/ 	.word	0x00000000


	//----- nvinfo : EIATTR_FRAME_SIZE
	.align		4
.L_9:
        /*0030*/ 	.byte	0x04, 0x11
        /*0032*/ 	.short	(.L_11 - .L_10)
	.align		4
.L_10:
        /*0034*/ 	.word	index@($__internal_4_$__cuda_sm20_div_u64)
        /*0038*/ 	.word	0x00000000


	//----- nvinfo : EIATTR_FRAME_SIZE
	.align		4
.L_11:
        /*003c*/ 	.byte	0x04, 0x11
        /*003e*/ 	.short	(.L_13 - .L_12)
	.align		4
.L_12:
        /*0040*/ 	.word	index@(_Z24elementwise_divide_floatfPfmmmj)
        /*0044*/ 	.word	0x00000000


	//----- nvinfo : EIATTR_REGCOUNT
	.align		4
.L_13:
        /*0048*/ 	.byte	0x04, 0x2f
        /*004a*/ 	.short	(.L_15 - .L_14)
	.align		4
.L_14:
        /*004c*/ 	.word	index@(_Z24compute_gradients_kernelPfS_S_mmmj)
        /*0050*/ 	.word	0x00000010


	//----- nvinfo : EIATTR_FRAME_SIZE
	.align		4
.L_15:
        /*0054*/ 	.byte	0x04, 0x11
        /*0056*/ 	.short	(.L_17 - .L_16)
	.align		4
.L_16:
        /*0058*/ 	.word	index@($__internal_3_$__cuda_sm20_sqrt_rn_f32_slowpath)
        /*005c*/ 	.word	0x00000000


	//----- nvinfo : EIATTR_FRAME_SIZE
	.align		4
.L_17:
        /*0060*/ 	.byte	0x04, 0x11
        /*0062*/ 	.short	(.L_19 - .L_18)
	.align		4
.L_18:
        /*0064*/ 	.word	index@($__internal_2_$__cuda_sm20_div_u64)
        /*0068*/ 	.word	0x00000000


	//----- nvinfo : EIATTR_FRAME_SIZE
	.align		4
.L_19:
        /*006c*/ 	.byte	0x04, 0x11
        /*006e*/ 	.short	(.L_21 - .L_20)
	.align		4
.L_20:
        /*0070*/ 	.word	index@(_Z24compute_gradients_kernelPfS_S_mmmj)
        /*0074*/ 	.word	0x00000000


	//----- nvinfo : EIATTR_REGCOUNT
	.align		4
.L_21:
        /*0078*/ 	.byte	0x04, 0x2f
        /*007a*/ 	.short	(.L_23 - .L_22)
	.align		4
.L_22:
        /*007c*/ 	.word	index@(_Z27preprocess_histogram_kernelPfmmifj)
        /*0080*/ 	.word	0x00000012


	//----- nvinfo : EIATTR_FRAME_SIZE
	.align		4
.L_23:
        /*0084*/ 	.byte	0x04, 0x11
        /*0086*/ 	.short	(.L_25 - .L_24)
	.align		4
.L_24:
        /*0088*/ 	.word	index@($__internal_1_$__cuda_sm3x_div_rn_noftz_f32_slowpath)
        /*008c*/ 	.word	0x00000000


	//----- nvinfo : EIATTR_FRAME_SIZE
	.align		4
.L_25:
        /*0090*/ 	.byte	0x04, 0x11
        /*0092*/ 	.short	(.L_27 - .L_26)
	.align		4
.L_26:
        /*0094*/ 	.word	index@($__internal_0_$__cuda_sm20_div_u64)
        /*0098*/ 	.word	0x00000000


	//----- nvinfo : EIATTR_FRAME_SIZE
	.align		4
.L_27:
        /*009c*/ 	.byte	0x04, 0x11
        /*009e*/ 	.short	(.L_29 - .L_28)
	.align		4
.L_28:
        /*00a0*/ 	.word	index@(_Z27preprocess_histogram_kernelPfmmifj)
        /*00a4*/ 	.word	0x00000000


	//----- nvinfo : EIATTR_MIN_STACK_SIZE
	.align		4
.L_29:
        /*00a8*/ 	.byte	0x04, 0x12
        /*00aa*/ 	.short	(.L_31 - .L_30)
	.align		4
.L_30:
        /*00ac*/ 	.word	index@(_Z27preprocess_histogram_kernelPfmmifj)
        /*00b0*/ 	.word	0x00000000


	//----- nvinfo : EIATTR_MIN_STACK_SIZE
	.align		4
.L_31:
        /*00b4*/ 	.byte	0x04, 0x12
        /*00b6*/ 	.short	(.L_33 - .L_32)
	.align		4
.L_32:
        /*00b8*/ 	.word	index@(_Z24compute_gradients_kernelPfS_S_mmmj)
        /*00bc*/ 	.word	0x00000000


	//----- nvinfo : EIATTR_MIN_STACK_SIZE
	.align		4
.L_33:
        /*00c0*/ 	.byte	0x04, 0x12
        /*00c2*/ 	.short	(.L_35 - .L_34)
	.align		4
.L_34:
        /*00c4*/ 	.word	index@(_Z24elementwise_divide_floatfPfmmmj)
        /*00c8*/ 	.word	0x00000000


	//----- nvinfo : EIATTR_MIN_STACK_SIZE
	.align		4
.L_35:
        /*00cc*/ 	.byte	0x04, 0x12
        /*00ce*/ 	.short	(.L_37 - .L_36)
	.align		4
.L_36:
        /*00d0*/ 	.word	index@(_Z21print_elements_kernelPhi)
        /*00d4*/ 	.word	0x00000008
.L_37:


//--------------------- .nv.compat                --------------------------
	.section	.nv.compat,"",@"SHT_CUDA_COMPAT_INFO"
	.align	4
        /*0000*/ 	.byte	0x02, 0x09, 0x00, 0x00, 0x02, 0x02, 0x01, 0x00, 0x02, 0x05, 0x05, 0x00, 0x03, 0x07, 0x01, 0x01
        /*0010*/ 	.byte	0x02, 0x03, 0x00, 0x00, 0x02, 0x06, 0x01, 0x00, 0x04, 0x0b, 0x08, 0x00, 0x01, 0x00, 0x00, 0x00
        /*0020*/ 	.byte	0x00, 0x00, 0x00, 0x00


//--------------------- .nv.info._Z27preprocess_histogram_kernelPfmmifj --------------------------
	.section	.nv.info._Z27preprocess_histogram_kernelPfmmifj,"",@"SHT_CUDA_INFO"
	.sectionflags	@""
	.align	4


	//----- nvinfo : EIATTR_CUDA_API_VERSION
	.align		4
        /*0000*/ 	.byte	0x04, 0x37
        /*0002*/ 	.short	(.L_39 - .L_38)
.L_38:
        /*0004*/ 	.word	0x00000082


	//----- nvinfo : EIATTR_KPARAM_INFO
	.align		4
.L_39:
        /*0008*/ 	.byte	0x04, 0x17
        /*000a*/ 	.short	(.L_41 - .L_40)
.L_40:
        /*000c*/ 	.word	0x00000000
        /*0010*/ 	.short	0x0005
        /*0012*/ 	.short	0x0020
        /*0014*/ 	.byte	0x00, 0xf0, 0x11, 0x00


	//----- nvinfo : EIATTR_KPARAM_INFO
	.align		4
.L_41:
        /*0018*/ 	.byte	0x04, 0x17
        /*001a*/ 	.short	(.L_43 - .L_42)
.L_42:
        /*001c*/ 	.word	0x00000000
        /*0020*/ 	.short	0x0004
        /*0022*/ 	.short	0x001c
        /*0024*/ 	.byte	0x00, 0xf0, 0x11, 0x00


	//----- nvinfo : EIATTR_KPARAM_INFO
	.align		4
.L_43:
        /*0028*/ 	.byte	0x04, 0x17
        /*002a*/ 	.short	(.L_45 - .L_44)
.L_44:
        /*002c*/ 	.word	0x00000000
        /*0030*/ 	.short	0x0003
        /*0032*/ 	.short	0x0018
        /*0034*/ 	.byte	0x00, 0xf0, 0x11, 0x00


	//----- nvinfo : EIATTR_KPARAM_INFO
	.align		4
.L_45:
        /*0038*/ 	.byte	0x04, 0x17
        /*003a*/ 	.short	(.L_47 - .L_46)
.L_46:
        /*003c*/ 	.word	0x00000000
        /*0040*/ 	.short	0x0002
        /*0042*/ 	.short	0x0010
        /*0044*/ 	.byte	0x00, 0xf0, 0x21, 0x00


	//----- nvinfo : EIATTR_KPARAM_INFO
	.align		4
.L_47:
        /*0048*/ 	.byte	0x04, 0x17
        /*004a*/ 	.short	(.L_49 - .L_48)
.L_48:
        /*004c*/ 	.word	0x00000000
        /*0050*/ 	.short	0x0001
        /*0052*/ 	.short	0x0008
        /*0054*/ 	.byte	0x00, 0xf0, 0x21, 0x00


	//----- nvinfo : EIATTR_KPARAM_INFO
	.align		4
.L_49:
        /*0058*/ 	.byte	0x04, 0x17
        /*005a*/ 	.short	(.L_51 - .L_50)
.L_50:
        /*005c*/ 	.word	0x00000000
        /*0060*/ 	.short	0x0000
        /*0062*/ 	.short	0x0000
        /*0064*/ 	.byte	0x00, 0xf5, 0x21, 0x00


	//----- nvinfo : EIATTR_SPARSE_MMA_MASK
	.align		4
.L_51:
        /*0068*/ 	.byte	0x03, 0x50
        /*006a*/ 	.short	0x0000


	//----- nvinfo : EIATTR_MAXREG_COUNT
	.align		4
        /*006c*/ 	.byte	0x03, 0x1b
        /*006e*/ 	.short	0x00ff


	//----- nvinfo : EIATTR_MERCURY_ISA_VERSION
	.align		4
        /*0070*/ 	.byte	0x03, 0x5f
        /*0072*/ 	.short	0x0101


	//----- nvinfo : EIATTR_VRC_CTA_INIT_COUNT
	.align		4
        /*0074*/ 	.byte	0x02, 0x4a
	.zero		1
	.zero		1


	//----- nvinfo : EIATTR_EXIT_INSTR_OFFSETS
	.align		4
        /*0078*/ 	.byte	0x04, 0x1c
        /*007a*/ 	.short	(.L_53 - .L_52)


	//   ....[0]....
.L_52:
        /*007c*/ 	.word	0x00000240


	//   ....[1]....
        /*0080*/ 	.word	0x000004e0


	//----- nvinfo : EIATTR_CRS_STACK_SIZE
	.align		4
.L_53:
        /*0084*/ 	.byte	0x04, 0x1e
        /*0086*/ 	.short	(.L_55 - .L_54)
.L_54:
        /*0088*/ 	.word	0x00000000


	//----- nvinfo : EIATTR_CBANK_PARAM_SIZE
	.align		4
.L_55:
        /*008c*/ 	.byte	0x03, 0x19
        /*008e*/ 	.short	0x0024


	//----- nvinfo : EIATTR_PARAM_CBANK
	.align		4
        /*0090*/ 	.byte	0x04, 0x0a
        /*0092*/ 	.short	(.L_57 - .L_56)
	.align		4
.L_56:
        /*0094*/ 	.word	index@(.nv.constant0._Z27preprocess_histogram_kernelPfmmifj)
        /*0098*/ 	.short	0x0380
        /*009a*/ 	.short	0x0024


	//----- nvinfo : EIATTR_SW_WAR
	.align		4
.L_57:
        /*009c*/ 	.byte	0x04, 0x36
        /*009e*/ 	.short	(.L_59 - .L_58)
.L_58:
        /*00a0*/ 	.word	0x00000008
.L_59:


//--------------------- .nv.info._Z24compute_gradients_kernelPfS_S_mmmj --------------------------
	.section	.nv.info._Z24compute_gradients_kernelPfS_S_mmmj,"",@"SHT_CUDA_INFO"
	.sectionflags	@""
	.align	4


	//----- nvinfo : EIATTR_CUDA_API_VERSION
	.align		4
        /*0000*/ 	.byte	0x04, 0x37
        /*0002*/ 	.short	(.L_61 - .L_60)
.L_60:
        /*0004*/ 	.word	0x00000082


	//----- nvinfo : EIATTR_KPARAM_INFO
	.align		4
.L_61:
        /*0008*/ 	.byte	0x04, 0x17
        /*000a*/ 	.short	(.L_63 - .L_62)
.L_62:
        /*000c*/ 	.word	0x00000000
        /*0010*/ 	.short	0x0006
        /*0012*/ 	.short	0x0030
        /*0014*/ 	.byte	0x00, 0xf0, 0x11, 0x00


	//----- nvinfo : EIATTR_KPARAM_INFO
	.align		4
.L_63:
        /*0018*/ 	.byte	0x04, 0x17
        /*001a*/ 	.short	(.L_65 - .L_64)
.L_64:
        /*001c*/ 	.word	0x00000000
        /*0020*/ 	.short	0x0005
        /*0022*/ 	.short	0x0028
        /*0024*/ 	.byte	0x00, 0xf0, 0x21, 0x00


	//----- nvinfo : EIATTR_KPARAM_INFO
	.align		4
.L_65:
        /*0028*/ 	.byte	0x04, 0x17
        /*002a*/ 	.short	(.L_67 - .L_66)
.L_66:
        /*002c*/ 	.word	0x00000000
        /*0030*/ 	.short	0x0004
        /*0032*/ 	.short	0x0020
        /*0034*/ 	.byte	0x00, 0xf0, 0x21, 0x00


	//----- nvinfo : EIATTR_KPARAM_INFO
	.align		4
.L_67:
        /*0038*/ 	.byte	0x04, 0x17
        /*003a*/ 	.short	(.L_69 - .L_68)
.L_68:
        /*003c*/ 	.word	0x00000000
        /*0040*/ 	.short	0x0003
        /*0042*/ 	.short	0x0018
        /*0044*/ 	.byte	0x00, 0xf0, 0x21, 0x00


	//----- nvinfo : EIATTR_KPARAM_INFO
	.align		4
.L_69:
        /*0048*/ 	.byte	0x04, 0x17
        /*004a*/ 	.short	(.L_71 - .L_70)
.L_70:
        /*004c*/ 	.word	0x00000000
        /*0050*/ 	.short	0x0002
        /*0052*/ 	.short	0x0010
        /*0054*/ 	.byte	0x00, 0xf5, 0x21, 0x00


	//----- nvinfo : EIATTR_KPARAM_INFO
	.align		4
.L_71:
        /*0058*/ 	.byte	0x04, 0x17
        /*005a*/ 	.short	(.L_73 - .L_72)
.L_72:
        /*005c*/ 	.word	0x00000000
        /*0060*/ 	.short	0x0001
        /*0062*/ 	.short	0x0008
        /*0064*/ 	.byte	0x00, 0xf5, 0x21, 0x00


	//----- nvinfo : EIATTR_KPARAM_INFO
	.align		4
.L_73:
        /*0068*/ 	.byte	0x04, 0x17
        /*006a*/ 	.short	(.L_75 - .L_74)
.L_74:
        /*006c*/ 	.word	0x00000000
        /*0070*/ 	.short	0x0000
        /*0072*/ 	.short	0x0000
        /*0074*/ 	.byte	0x00, 0xf5, 0x21, 0x00


	//----- nvinfo : EIATTR_SPARSE_MMA_MASK
	.align		4
.L_75:
        /*0078*/ 	.byte	0x03, 0x50
        /*007a*/ 	.short	0x0000


	//----- nvinfo : EIATTR_MAXREG_COUNT
	.align		4
        /*007c*/ 	.byte	0x03, 0x1b
        /*007e*/ 	.short	0x00ff


	//----- nvinfo : EIATTR_MERCURY_ISA_VERSION
	.align		4
        /*0080*/ 	.byte	0x03, 0x5f
        /*0082*/ 	.short	0x0101


	//----- nvinfo : EIATTR_VRC_CTA_INIT_COUNT
	.align		4
        /*0084*/ 	.byte	0x02, 0x4a
	.zero		1
	.zero		1


	//----- nvinfo : EIATTR_EXIT_INSTR_OFFSETS
	.align		4
        /*0088*/ 	.byte	0x04, 0x1c
        /*008a*/ 	.short	(.L_77 - .L_76)


	//   ....[0]....
.L_76:
        /*008c*/ 	.word	0x00000270


	//   ....[1]....
        /*0090*/ 	.word	0x000004e0


	//----- nvinfo : EIATTR_CRS_STACK_SIZE
	.align		4
.L_77:
        /*0094*/ 	.byte	0x04, 0x1e
        /*0096*/ 	.short	(.L_79 - .L_78)
.L_78:
        /*0098*/ 	.word	0x00000000


	//----- nvinfo : EIATTR_CBANK_PARAM_SIZE
	.align		4
.L_79:
        /*009c*/ 	.byte	0x03, 0x19
        /*009e*/ 	.short	0x0034


	//----- nvinfo : EIATTR_PARAM_CBANK
	.align		4
        /*00a0*/ 	.byte	0x04, 0x0a
        /*00a2*/ 	.short	(.L_81 - .L_80)
	.align		4
.L_80:
        /*00a4*/ 	.word	index@(.nv.constant0._Z24compute_gradients_kernelPfS_S_mmmj)
        /*00a8*/ 	.short	0x0380
        /*00aa*/ 	.short	0x0034


	//----- nvinfo : EIATTR_SW_WAR
	.align		4
.L_81:
        /*00ac*/ 	.byte	0x04, 0x36
        /*00ae*/ 	.short	(.L_83 - .L_82)
.L_82:
        /*00b0*/ 	.word	0x00000008
.L_83:


//--------------------- .nv.info._Z24elementwise_divide_floatfPfmmmj --------------------------
	.section	.nv.info._Z24elementwise_divide_floatfPfmmmj,"",@"SHT_CUDA_INFO"
	.sectionflags	@""
	.align	4


	//----- nvinfo : EIATTR_CUDA_API_VERSION
	.align		4
        /*0000*/ 	.byte	0x04, 0x37
        /*0002*/ 	.short	(.L_85 - .L_84)
.L_84:
        /*0004*/ 	.word	0x00000082


	//----- nvinfo : EIATTR_KPARAM_INFO
	.align		4
.L_85:
        /*0008*/ 	.byte	0x04, 0x17
        /*000a*/ 	.short	(.L_87 - .L_86)
.L_86:
        /*000c*/ 	.word	0x00000000
        /*0010*/ 	.short	0x0005
        /*0012*/ 	.short	0x0028
        /*0014*/ 	.byte	0x00, 0xf0, 0x11, 0x00


	//----- nvinfo : EIATTR_KPARAM_INFO
	.align		4
.L_87:
        /*0018*/ 	.byte	0x04, 0x17
        /*001a*/ 	.short	(.L_89 - .L_88)
.L_88:
        /*001c*/ 	.word	0x00000000
        /*0020*/ 	.short	0x0004
        /*0022*/ 	.short	0x0020
        /*0024*/ 	.byte	0x00, 0xf0, 0x21, 0x00


	//----- nvinfo : EIATTR_KPARAM_INFO
	.align		4
.L_89:
        /*0028*/ 	.byte	0x04, 0x17
        /*002a*/ 	.short	(.L_91 - .L_90)
.L_90:
        /*002c*/ 	.word	0x00000000
        /*0030*/ 	.short	0x0003
        /*0032*/ 	.short	0x0018
        /*0034*/ 	.byte	0x00, 0xf0, 0x21, 0x00


	//----- nvinfo : EIATTR_KPARAM_INFO
	.align		4
.L_91:
        /*0038*/ 	.byte	0x04, 0x17
        /*003a*/ 	.short	(.L_93 - .L_92)
.L_92:
        /*003c*/ 	.word	0x00000000
        /*0040*/ 	.short	0x0002
        /*0042*/ 	.short	0x0010
        /*0044*/ 	.byte	0x00, 0xf0, 0x21, 0x00


	//----- nvinfo : EIATTR_KPARAM_INFO
	.align		4
.L_93:
        /*0048*/ 	.byte	0x04, 0x17
        /*004a*/ 	.short	(.L_95 - .L_94)
.L_94:
        /*004c*/ 	.word	0x00000000
        /*0050*/ 	.short	0x0001
        /*0052*/ 	.short	0x0008
        /*0054*/ 	.byte	0x00, 0xf5, 0x21, 0x00


	//----- nvinfo : EIATTR_KPARAM_INFO
	.align		4
.L_95:
        /*0058*/ 	.byte	0x04, 0x17
        /*005a*/ 	.short	(.L_97 - .L_96)
.L_96:
        /*005c*/ 	.word	0x00000000
        /*0060*/ 	.short	0x0000
        /*0062*/ 	.short	0x0000
        /*0064*/ 	.byte	0x00, 0xf0, 0x11, 0x00


	//----- nvinfo : EIATTR_SPARSE_MMA_MASK
	.align		4
.L_97:
        /*0068*/ 	.byte	0x03, 0x50
        /*006a*/ 	.short	0x0000


	//----- nvinfo : EIATTR_MAXREG_COUNT
	.align		4
        /*006c*/ 	.byte	0x03, 0x1b
        /*006e*/ 	.short	0x00ff


	//----- nvinfo : EIATTR_MERCURY_ISA_VERSION
	.align		4
        /*0070*/ 	.byte	0x03, 0x5f
        /*0072*/ 	.short	0x0101


	//----- nvinfo : EIATTR_VRC_CTA_INIT_COUNT
	.align		4
        /*0074*/ 	.byte	0x02, 0x4a
	.zero		1
	.zero		1


	//----- nvinfo : EIATTR_EXIT_INSTR_OFFSETS
	.align		4
        /*0078*/ 	.byte	0x04, 0x1c
        /*007a*/ 	.short	(.L_99 - .L_98)


	//   ....[0]....
.L_98:
        /*007c*/ 	.word	0x00000270


	//   ....[1]....
        /*0080*/ 	.word	0x00000440


	//----- nvinfo : EIATTR_CRS_STACK_SIZE
	.align		4
.L_99:
        /*0084*/ 	.byte	0x04, 0x1e
        /*0086*/ 	.short	(.L_101 - .L_100)
.L_100:
        /*0088*/ 	.word	0x00000000


	//----- nvinfo : EIATTR_CBANK_PARAM_SIZE
	.align		4
.L_101:
        /*008c*/ 	.byte	0x03, 0x19
        /*008e*/ 	.short	0x002c


	//----- nvinfo : EIATTR_PARAM_CBANK
	.align		4
        /*0090*/ 	.byte	0x04, 0x0a
        /*0092*/ 	.short	(.L_103 - .L_102)
	.align		4
.L_102:
        /*0094*/ 	.word	index@(.nv.constant0._Z24elementwise_divide_floatfPfmmmj)
        /*0098*/ 	.short	0x0380
        /*009a*/ 	.short	0x002c


	//----- nvinfo : EIATTR_SW_WAR
	.align		4
.L_103:
        /*009c*/ 	.byte	0x04, 0x36
        /*009e*/ 	.short	(.L_105 - .L_104)
.L_104:
        /*00a0*/ 	.word	0x00000008
.L_105:


//--------------------- .nv.info._Z21print_elements_kernelPhi --------------------------
	.section	.nv.info._Z21print_elements_kernelPhi,"",@"SHT_CUDA_INFO"
	.sectionflags	@""
	.align	4


	//----- nvinfo : EIATTR_CUDA_API_VERSION
	.align		4
        /*0000*/ 	.byte	0x04, 0x37
        /*0002*/ 	.short	(.L_107 - .L_106)
.L_106:
        /*0004*/ 	.word	0x00000082


	//----- nvinfo : EIATTR_KPARAM_INFO
	.align		4
.L_107:
        /*0008*/ 	.byte	0x04, 0x17
        /*000a*/ 	.short	(.L_109 - .L_108)
.L_108:
        /*000c*/ 	.word	0x00000000
        /*0010*/ 	.short	0x0001
        /*0012*/ 	.short	0x0008
        /*0014*/ 	.byte	0x00, 0xf0, 0x11, 0x00


	//----- nvinfo : EIATTR_KPARAM_INFO
	.align		4
.L_109:
        /*0018*/ 	.byte	0x04, 0x17
        /*001a*/ 	.short	(.L_111 - .L_110)
.L_110:
        /*001c*/ 	.word	0x00000000
        /*0020*/ 	.short	0x0000
        /*0022*/ 	.short	0x0000
        /*0024*/ 	.byte	0x00, 0xf5, 0x21, 0x00


	//----- nvinfo : EIATTR_SPARSE_MMA_MASK
	.align		4
.L_111:
        /*0028*/ 	.byte	0x03, 0x50
        /*002a*/ 	.short	0x0000


	//----- nvinfo : EIATTR_MAXREG_COUNT
	.align		4
        /*002c*/ 	.byte	0x03, 0x1b
        /*002e*/ 	.short	0x00ff


	//----- nvinfo : EIATTR_EXTERNS
	.align		4
        /*0030*/ 	.byte	0x04, 0x0f
        /*0032*/ 	.short	(.L_113 - .L_112)


	//   ....[0]....
	.align		4
.L_112:
        /*0034*/ 	.word	index@(vprintf)


	//----- nvinfo : EIATTR_MERCURY_ISA_VERSION
	.align		4
.L_113:
        /*0038*/ 	.byte	0x03, 0x5f
        /*003a*/ 	.short	0x0101


	//----- nvinfo : EIATTR_VRC_CTA_INIT_COUNT
	.align		4
        /*003c*/ 	.byte	0x02, 0x4a
	.zero		1
	.zero		1


	//----- nvinfo : EIATTR_SYSCALL_OFFSETS
	.align		4
        /*0040*/ 	.byte	0x04, 0x46
        /*0042*/ 	.short	(.L_115 - .L_114)


	//   ....[0]....
.L_114:
        /*0044*/ 	.word	0x00000250


	//   ....[1]....
        /*0048*/ 	.word	0x000002f0


	//   ....[2]....
        /*004c*/ 	.word	0x00000390


	//   ....[3]....
        /*0050*/ 	.word	0x00000430


	//   ....[4]....
        /*0054*/ 	.word	0x000004d0


	//   ....[5]....
        /*0058*/ 	.word	0x00000570


	//   ....[6]....
        /*005c*/ 	.word	0x00000610


	//   ....[7]....
        /*0060*/ 	.word	0x000006b0


	//   ....[8]....
        /*0064*/ 	.word	0x00000750


	//   ....[9]....
        /*0068*/ 	.word	0x000007f0


	//   ....[10]....
        /*006c*/ 	.word	0x00000890


	//   ....[11]....
        /*0070*/ 	.word	0x00000930


	//   ....[12]....
        /*0074*/ 	.word	0x000009d0


	//   ....[13]....
        /*0078*/ 	.word	0x00000a70


	//   ....[14]....
        /*007c*/ 	.word	0x00000b10


	//   ....[15]....
        /*0080*/ 	.word	0x00000bb0


	//   ....[16]....
        /*0084*/ 	.word	0x00000d50


	//   ....[17]....
        /*0088*/ 	.word	0x00000df0


	//   ....[18]....
        /*008c*/ 	.word	0x00000e90


	//   ....[19]....
        /*0090*/ 	.word	0x00000f30


	//   ....[20]....
        /*0094*/ 	.word	0x00000fd0


	//   ....[21]....
        /*0098*/ 	.word	0x00001070


	//   ....[22]....
        /*009c*/ 	.word	0x00001110


	//   ....[23]....
        /*00a0*/ 	.word	0x000011b0


	//   ....[24]....
        /*00a4*/ 	.word	0x00001300


	//   ....[25]....
        /*00a8*/ 	.word	0x000013a0


	//   ....[26]....
        /*00ac*/ 	.word	0x00001440


	//   ....[27]....
        /*00b0*/ 	.word	0x000014e0


	//   ....[28]....
        /*00b4*/ 	.word	0x00001650


	//   ....[29]....
        /*00b8*/ 	.word	0x00001720


	//----- nvinfo : EIATTR_EXIT_INSTR_OFFSETS
	.align		4
.L_115:
        /*00bc*/ 	.byte	0x04, 0x1c
        /*00be*/ 	.short	(.L_117 - .L_116)


	//   ....[0]....
.L_116:
        /*00c0*/ 	.word	0x00001730


	//----- nvinfo : EIATTR_CRS_STACK_SIZE
	.align		4
.L_117:
        /*00c4*/ 	.byte	0x04, 0x1e
        /*00c6*/ 	.short	(.L_119 - .L_118)
.L_118:
        /*00c8*/ 	.word	0x00000000


	//----- nvinfo : EIATTR_CBANK_PARAM_SIZE
	.align		4
.L_119:
        /*00cc*/ 	.byte	0x03, 0x19
        /*00ce*/ 	.short	0x000c


	//----- nvinfo : EIATTR_PARAM_CBANK
	.align		4
        /*00d0*/ 	.byte	0x04, 0x0a
        /*00d2*/ 	.short	(.L_121 - .L_120)
	.align		4
.L_120:
        /*00d4*/ 	.word	index@(.nv.constant0._Z21print_elements_kernelPhi)
        /*00d8*/ 	.short	0x0380
        /*00da*/ 	.short	0x000c


	//----- nvinfo : EIATTR_SW_WAR
	.align		4
.L_121:
        /*00dc*/ 	.byte	0x04, 0x36
        /*00de*/ 	.short	(.L_123 - .L_122)
.L_122:
        /*00e0*/ 	.word	0x00000008
.L_123:


//--------------------- .nv.callgraph             --------------------------
	.section	.nv.callgraph,"",@"SHT_CUDA_CALLGRAPH"
	.align	4
	.sectionentsize	8
	.align		4
        /*0000*/ 	.word	0x00000000
	.align		4
        /*0004*/ 	.word	0xffffffff
	.align		4
        /*0008*/ 	.word	index@(_Z21print_elements_kernelPhi)
	.align		4
        /*000c*/ 	.word	index@(vprintf)
	.align		4
        /*0010*/ 	.word	0x00000000
	.align		4
        /*0014*/ 	.word	0xfffffffe
	.align		4
        /*0018*/ 	.word	0x00000000
	.align		4
        /*001c*/ 	.word	0xfffffffd
	.align		4
        /*0020*/ 	.word	0x00000000
	.align		4
        /*0024*/ 	.word	0xfffffffc


//--------------------- .nv.constant4             --------------------------
	.section	.nv.constant4,"a",@progbits
	.align	8
	.align		8
.nv.constant4:
        /*0000*/ 	.dword	$str
	.align		8
        /*0008*/ 	.dword	$str$1
	.align		8
        /*0010*/ 	.dword	vprintf


//--------------------- .text._Z27preprocess_histogram_kernelPfmmifj --------------------------
	.section	.text._Z27preprocess_histogram_kernelPfmmifj,"ax",@progbits
	.align	128
        .global         _Z27preprocess_histogram_kernelPfmmifj
        .type           _Z27preprocess_histogram_kernelPfmmifj,@function
        .size           _Z27preprocess_histogram_kernelPfmmifj,(.L_x_81 - _Z27preprocess_histogram_kernelPfmmifj)
        .other          _Z27preprocess_histogram_kernelPfmmifj,@"STO_CUDA_ENTRY STV_DEFAULT"
_Z27preprocess_histogram_kernelPfmmifj:
.text._Z27preprocess_histogram_kernelPfmmifj:
[----:B------:R-:W-:Y:S01]  /*0000*/  LDC R1, c[0x0][0x37c] ;  /* 0x0000df00ff017b82 */ /* 0x000fe20000000800 */
[----:B------:R-:W0:Y:S01]  /*0010*/  S2R R0, SR_TID.X ;  /* 0x0000000000007919 */ /* 0x000e220000002100 */
[----:B------:R-:W1:Y:S06]  /*0020*/  LDCU UR5, c[0x0][0x38c] ;  /* 0x00007180ff0577ac */ /* 0x000e6c0008000800 */
[----:B------:R-:W0:Y:S08]  /*0030*/  S2UR UR4, SR_CTAID.X ;  /* 0x00000000000479c3 */ /* 0x000e300000002500 */
[----:B------:R-:W0:Y:S01]  /*0040*/  LDC R3, c[0x0][0x360] ;  /* 0x0000d800ff037b82 */ /* 0x000e220000000800 */
[----:B-1----:R-:W-:Y:S01]  /*0050*/  UISETP.NE.U32.AND UP0, UPT, UR5, URZ, UPT ;  /* 0x000000ff0500728c */ /* 0x002fe2000bf05070 */
[----:B0-----:R-:W-:-:S08]  /*0060*/  IMAD R0, R3, UR4, R0 ;  /* 0x0000000403007c24 */ /* 0x001fd0000f8e0200 */
[----:B------:R-:W-:Y:S05]  /*0070*/  BRA.U UP0, `(.L_x_0) ;  /* 0x0000000100547547 */ /* 0x000fea000b800000 */
[----:B------:R-:W0:Y:S02]  /*0080*/  LDCU UR4, c[0x0][0x388] ;  /* 0x00007100ff0477ac */ /* 0x000e240008000800 */
[----:B0-----:R-:W0:Y:S01]  /*0090*/  I2F.U32.RP R4, UR4 ;  /* 0x0000000400047d06 */ /* 0x001e220008209000 */
[----:B------:R-:W-:-:S07]  /*00a0*/  ISETP.NE.U32.AND P2, PT, RZ, UR4, PT ;  /* 0x00000004ff007c0c */ /* 0x000fce000bf45070 */
[----:B0-----:R-:W0:Y:S02]  /*00b0*/  MUFU.RCP R4, R4 ;  /* 0x0000000400047308 */ /* 0x001e240000001000 */
[----:B0-----:R-:W-:-:S06]  /*00c0*/  VIADD R2, R4, 0xffffffe ;  /* 0x0ffffffe04027836 */ /* 0x001fcc0000000000 */
[----:B------:R0:W1:Y:S02]  /*00d0*/  F2I.FTZ.U32.TRUNC.NTZ R3, R2 ;  /* 0x0000000200037305 */ /* 0x000064000021f000 */
[----:B0-----:R-:W-:Y:S02]  /*00e0*/  IMAD.MOV.U32 R2, RZ, RZ, RZ ;  /* 0x000000ffff027224 */ /* 0x001fe400078e00ff */
[----:B-1----:R-:W-:-:S04]  /*00f0*/  IMAD.MOV R5, RZ, RZ, -R3 ;  /* 0x000000ffff057224 */ /* 0x002fc800078e0a03 */
[----:B------:R-:W-:-:S04]  /*0100*/  IMAD R5, R5, UR4, RZ ;  /* 0x0000000405057c24 */ /* 0x000fc8000f8e02ff */
[----:B------:R-:W-:-:S06]  /*0110*/  IMAD.HI.U32 R3, R3, R5, R2 ;  /* 0x0000000503037227 */ /* 0x000fcc00078e0002 */
[----:B------:R-:W-:-:S04]  /*0120*/  IMAD.HI.U32 R2, R3, R0, RZ ;  /* 0x0000000003027227 */ /* 0x000fc800078e00ff */
[----:B------:R-:W-:-:S04]  /*0130*/  IMAD.MOV R3, RZ, RZ, -R2 ;  /* 0x000000ffff037224 */ /* 0x000fc800078e0a02 */
[----:B------:R-:W-:-:S05]  /*0140*/  IMAD R3, R3, UR4, R0 ;  /* 0x0000000403037c24 */ /* 0x000fca000f8e0200 */
[----:B------:R-:W-:-:S13]  /*0150*/  ISETP.GE.U32.AND P0, PT, R3, UR4, PT ;  /* 0x0000000403007c0c */ /* 0x000fda000bf06070 */
[----:B------:R-:W-:Y:S02]  /*0160*/  @P0 VIADD R3, R3, -UR4 ;  /* 0x8000000403030c36 */ /* 0x000fe40008000000 */
[----:B------:R-:W-:-:S03]  /*0170*/  @P0 VIADD R2, R2, 0x1 ;  /* 0x0000000102020836 */ /* 0x000fc60000000000 */
[----:B------:R-:W-:Y:S01]  /*0180*/  ISETP.GE.U32.AND P1, PT, R3, UR4, PT ;  /* 0x0000000403007c0c */ /* 0x000fe2000bf26070 */
[----:B------:R-:W-:-:S12]  /*0190*/  IMAD.MOV.U32 R3, RZ, RZ, RZ ;  /* 0x000000ffff037224 */ /* 0x000fd800078e00ff */
[----:B------:R-:W-:Y:S02]  /*01a0*/  @P1 IADD3 R2, PT, PT, R2, 0x1, RZ ;  /* 0x0000000102021810 */ /* 0x000fe40007ffe0ff */
[----:B------:R-:W-:Y:S01]  /*01b0*/  @!P2 LOP3.LUT R2, RZ, UR4, RZ, 0x33, !PT ;  /* 0x00000004ff02ac12 */ /* 0x000fe2000f8e33ff */
[----:B------:R-:W-:Y:S06]  /*01c0*/  BRA `(.L_x_1) ;  /* 0x0000000000087947 */ /* 0x000fec0003800000 */
.L_x_0:
[----:B------:R-:W-:-:S07]  /*01d0*/  MOV R4, 0x1f0 ;  /* 0x000001f000047802 */ /* 0x000fce0000000f00 */
[----:B------:R-:W-:Y:S05]  /*01e0*/  CALL.REL.NOINC `($__internal_0_$__cuda_sm20_div_u64) ;  /* 0x0000000000c07944 */ /* 0x000fea0003c00000 */
.L_x_1:
[----:B------:R-:W0:Y:S01]  /*01f0*/  LDCU UR4, c[0x0][0x3a0] ;  /* 0x00007400ff0477ac */ /* 0x000e220008000800 */
[----:B------:R-:W-:Y:S01]  /*0200*/  IMAD.MOV R7, RZ, RZ, -R2 ;  /* 0x000000ffff077224 */ /* 0x000fe200078e0a02 */
[----:B------:R-:W1:Y:S01]  /*0210*/  LDCU UR5, c[0x0][0x388] ;  /* 0x00007100ff0577ac */ /* 0x000e620008000800 */
[----:B0-----:R-:W-:Y:S02]  /*0220*/  ISETP.GE.U32.AND P0, PT, R0, UR4, PT ;  /* 0x0000000400007c0c */ /* 0x001fe4000bf06070 */
[----:B-1----:R-:W-:-:S11]  /*0230*/  IMAD R6, R7, UR5, R0 ;  /* 0x0000000507067c24 */ /* 0x002fd6000f8e0200 */
[----:B------:R-:W-:Y:S05]  /*0240*/  @P0 EXIT ;  /* 0x000000000000094d */ /* 0x000fea0003800000 */
[----:B------:R-:W0:Y:S01]  /*0250*/  LDCU.64 UR6, c[0x0][0x390] ;  /* 0x00007200ff0677ac */ /* 0x000e220008000a00 */
[----:B------:R-:W-:Y:S01]  /*0260*/  IMAD.MOV.U32 R7, RZ, RZ, RZ ;  /* 0x000000ffff077224 */ /* 0x000fe200078e00ff */
[----:B------:R-:W1:Y:S01]  /*0270*/  LDCU.64 UR8, c[0x0][0x380] ;  /* 0x00007000ff0877ac */ /* 0x000e620008000a00 */
[----:B------:R-:W2:Y:S01]  /*0280*/  LDCU.64 UR4, c[0x0][0x358] ;  /* 0x00006b00ff0477ac */ /* 0x000ea20008000a00 */
[----:B0-----:R-:W-:Y:S02]  /*0290*/  IMAD R3, R3, UR6, RZ ;  /* 0x0000000603037c24 */ /* 0x001fe4000f8e02ff */
[C---:B------:R-:W-:Y:S01]  /*02a0*/  IMAD.WIDE.U32 R6, R2.reuse, UR6, R6 ;  /* 0x0000000602067c25 */ /* 0x040fe2000f8e0006 */
[----:B------:R-:W0:Y:S03]  /*02b0*/  LDCU UR6, c[0x0][0x398] ;  /* 0x00007300ff0677ac */ /* 0x000e260008000800 */
[----:B------:R-:W-:Y:S01]  /*02c0*/  IMAD R3, R2, UR7, R3 ;  /* 0x0000000702037c24 */ /* 0x000fe2000f8e0203 */
[----:B-1----:R-:W-:-:S03]  /*02d0*/  LEA R4, P0, R6, UR8, 0x2 ;  /* 0x0000000806047c11 */ /* 0x002fc6000f8010ff */
[----:B------:R-:W-:-:S05]  /*02e0*/  IMAD.IADD R3, R7, 0x1, R3 ;  /* 0x0000000107037824 */ /* 0x000fca00078e0203 */
[----:B------:R-:W-:-:S05]  /*02f0*/  LEA.HI.X R5, R6, UR9, R3, 0x2, P0 ;  /* 0x0000000906057c11 */ /* 0x000fca00080f1403 */
[----:B--2---:R-:W2:Y:S01]  /*0300*/  LDG.E R0, desc[UR4][R4.64] ;  /* 0x0000000404007981 */ /* 0x004ea2000c1e1900 */
[----:B0-----:R-:W-:Y:S01]  /*0310*/  I2FP.F32.S32 R2, UR6 ;  /* 0x0000000600027c45 */ /* 0x001fe20008201400 */
[----:B------:R-:W-:Y:S01]  /*0320*/  BSSY.RECONVERGENT B0, `(.L_x_2) ;  /* 0x0000015000007945 */ /* 0x000fe20003800200 */
[----:B--2---:R-:W-:-:S13]  /*0330*/  FSETP.GE.AND P0, PT, R0, RZ, PT ;  /* 0x000000ff0000720b */ /* 0x004fda0003f06000 */
[----:B------:R-:W-:Y:S05]  /*0340*/  @!P0 BRA `(.L_x_3) ;  /* 0x0000000000448947 */ /* 0x000fea0003800000 */
[----:B------:R-:W0:Y:S01]  /*0350*/  LDC R9, c[0x0][0x39c] ;  /* 0x0000e700ff097b82 */ /* 0x000e220000000800 */
[----:B------:R-:W-:Y:S01]  /*0360*/  BSSY.RECONVERGENT B1, `(.L_x_4) ;  /* 0x000000c000017945 */ /* 0x000fe20003800200 */
[----:B0-----:R-:W0:Y:S08]  /*0370*/  MUFU.RCP R3, R9 ;  /* 0x0000000900037308 */ /* 0x001e300000001000 */
[----:B------:R-:W1:Y:S01]  /*0380*/  FCHK P0, R0, R9 ;  /* 0x0000000900007302 */ /* 0x000e620000000000 */
[----:B0-----:R-:W-:-:S04]  /*0390*/  FFMA R6, R3, -R9, 1 ;  /* 0x3f80000003067423 */ /* 0x001fc80000000809 */
[----:B------:R-:W-:-:S04]  /*03a0*/  FFMA R3, R3, R6, R3 ;  /* 0x0000000603037223 */ /* 0x000fc80000000003 */
[----:B------:R-:W-:-:S04]  /*03b0*/  FFMA R6, R0, R3, RZ ;  /* 0x0000000300067223 */ /* 0x000fc800000000ff */
[----:B------:R-:W-:-:S04]  /*03c0*/  FFMA R7, R6, -R9, R0 ;  /* 0x8000000906077223 */ /* 0x000fc80000000000 */
[----:B------:R-:W-:Y:S01]  /*03d0*/  FFMA R3, R3, R7, R6 ;  /* 0x0000000703037223 */ /* 0x000fe20000000006 */
[----:B-1----:R-:W-:Y:S06]  /*03e0*/  @!P0 BRA `(.L_x_5) ;  /* 0x00000000000c8947 */ /* 0x002fec0003800000 */
[----:B------:R-:W-:-:S07]  /*03f0*/  MOV R6, 0x410 ;  /* 0x0000041000067802 */ /* 0x000fce0000000f00 */
[----:B------:R-:W-:Y:S05]  /*0400*/  CALL.REL.NOINC `($__internal_1_$__cuda_sm3x_div_rn_noftz_f32_slowpath) ;  /* 0x0000000400447944 */ /* 0x000fea0003c00000 */
[----:B------:R-:W-:-:S07]  /*0410*/  IMAD.MOV.U32 R3, RZ, RZ, R0 ;  /* 0x000000ffff037224 */ /* 0x000fce00078e0000 */
.L_x_5:
[----:B------:R-:W-:Y:S05]  /*0420*/  BSYNC.RECONVERGENT B1 ;  /* 0x0000000000017941 */ /* 0x000fea0003800200 */
.L_x_4:
[----:B------:R-:W-:-:S06]  /*0430*/  FMUL R3, R3, R2 ;  /* 0x0000000203037220 */ /* 0x000fcc0000400000 */
[----:B------:R-:W0:Y:S01]  /*0440*/  FRND.FLOOR R3, R3 ;  /* 0x0000000300037307 */ /* 0x000e220000205000 */
[----:B------:R-:W-:Y:S05]  /*0450*/  BRA `(.L_x_6) ;  /* 0x0000000000047947 */ /* 0x000fea0003800000 */
.L_x_3:
[----:B------:R-:W-:-:S07]  /*0460*/  FADD R3, R2, 1 ;  /* 0x3f80000002037421 */ /* 0x000fce0000000000 */
.L_x_6:
[----:B------:R-:W-:Y:S05]  /*0470*/  BSYNC.RECONVERGENT B0 ;  /* 0x0000000000007941 */ /* 0x000fea0003800200 */
.L_x_2:
[----:B0-----:R-:W-:Y:S01]  /*0480*/  FSETP.NEU.AND P0, PT, R3, R2, PT ;  /* 0x000000020300720b */ /* 0x001fe20003f0d000 */
[----:B------:R-:W-:-:S12]  /*0490*/  FADD R0, R2, 1 ;  /* 0x3f80000002007421 */ /* 0x000fd80000000000 */
[----:B------:R-:W-:-:S05]  /*04a0*/  @!P0 FADD R3, R3, -1 ;  /* 0xbf80000003038421 */ /* 0x000fca0000000000 */
[----:B------:R-:W-:-:S04]  /*04b0*/  FSETP.NEU.AND P0, PT, R3, R0, PT ;  /* 0x000000000300720b */ /* 0x000fc80003f0d000 */
[----:B------:R-:W-:-:S05]  /*04c0*/  FSEL R3, R2, R3, !P0 ;  /* 0x0000000302037208 */ /* 0x000fca0004000000 */
[----:B------:R-:W-:Y:S01]  /*04d0*/  STG.E desc[UR4][R4.64], R3 ;  /* 0x0000000304007986 */ /* 0x000fe2000c101904 */
[----:B------:R-:W-:Y:S05]  /*04e0*/  EXIT ;  /* 0x000000000000794d */ /* 0x000fea0003800000 */
        .weak           $__internal_0_$__cuda_sm20_div_u64
        .type           $__internal_0_$__cuda_sm20_div_u64,@function
        .size           $__internal_0_$__cuda_sm20_div_u64,($__internal_1_$__cuda_sm3x_div_rn_noftz_f32_slowpath - $__internal_0_$__cuda_sm20_div_u64)
$__internal_0_$__cuda_sm20_div_u64:
[----:B------:R-:W0:Y:S01]  /*04f0*/  LDCU.64 UR4, c[0x0][0x388] ;  /* 0x00007100ff0477ac */ /* 0x000e220008000a00 */
[----:B------:R-:W1:Y:S01]  /*0500*/  LDC.64 R2, c[0x0][0x388] ;  /* 0x0000e200ff027b82 */ /* 0x000e620000000a00 */
[----:B0-----:R-:W0:Y:S08]  /*0510*/  I2F.U64.RP R5, UR4 ;  /* 0x0000000400057d12 */ /* 0x001e300008309000 */
[----:B0-----:R-:W0:Y:S02]  /*0520*/  MUFU.RCP R5, R5 ;  /* 0x0000000500057308 */ /* 0x001e240000001000 */
[----:B0-----:R-:W-:-:S06]  /*0530*/  IADD3 R6, PT, PT, R5, 0x1ffffffe, RZ ;  /* 0x1ffffffe05067810 */ /* 0x001fcc0007ffe0ff */
[----:B------:R-:W1:Y:S02]  /*0540*/  F2I.U64.TRUNC R6, R6 ;  /* 0x0000000600067311 */ /* 0x000e64000020d800 */
[----:B-1----:R-:W-:-:S04]  /*0550*/  IMAD.WIDE.U32 R8, R6, R2, RZ ;  /* 0x0000000206087225 */ /* 0x002fc800078e00ff */
[----:B------:R-:W-:Y:S01]  /*0560*/  IMAD R9, R6, R3, R9 ;  /* 0x0000000306097224 */ /* 0x000fe200078e0209 */
[----:B------:R-:W-:-:S03]  /*0570*/  IADD3 R11, P0, PT, RZ, -R8, RZ ;  /* 0x80000008ff0b7210 */ /* 0x000fc60007f1e0ff */
[----:B------:R-:W-:Y:S02]  /*0580*/  IMAD R9, R7, R2, R9 ;  /* 0x0000000207097224 */ /* 0x000fe400078e0209 */
[----:B------:R-:W-:-:S04]  /*0590*/  IMAD.HI.U32 R8, R6, R11, RZ ;  /* 0x0000000b06087227 */ /* 0x000fc800078e00ff */
[----:B------:R-:W-:Y:S02]  /*05a0*/  IMAD.X R13, RZ, RZ, ~R9, P0 ;  /* 0x000000ffff0d7224 */ /* 0x000fe400000e0e09 */
[----:B------:R-:W-:Y:S02]  /*05b0*/  IMAD.MOV.U32 R9, RZ, RZ, R6 ;  /* 0x000000ffff097224 */ /* 0x000fe400078e0006 */
[-C--:B------:R-:W-:Y:S02]  /*05c0*/  IMAD R15, R7, R13.reuse, RZ ;  /* 0x0000000d070f7224 */ /* 0x080fe400078e02ff */
[----:B------:R-:W-:-:S04]  /*05d0*/  IMAD.WIDE.U32 R8, P0, R6, R13, R8 ;  /* 0x0000000d06087225 */ /* 0x000fc80007800008 */
[----:B------:R-:W-:-:S04]  /*05e0*/  IMAD.HI.U32 R5, R7, R13, RZ ;  /* 0x0000000d07057227 */ /* 0x000fc800078e00ff */
[----:B------:R-:W-:-:S04]  /*05f0*/  IMAD.HI.U32 R8, P1, R7, R11, R8 ;  /* 0x0000000b07087227 */ /* 0x000fc80007820008 */
[----:B------:R-:W-:Y:S01]  /*0600*/  IMAD.X R5, R5, 0x1, R7, P0 ;  /* 0x0000000105057824 */ /* 0x000fe200000e0607 */
[----:B------:R-:W-:-:S04]  /*0610*/  IADD3 R9, P2, PT, R15, R8, RZ ;  /* 0x000000080f097210 */ /* 0x000fc80007f5e0ff */
[----:B------:R-:W-:Y:S01]  /*0620*/  IADD3.X R5, PT, PT, RZ, RZ, R5, P2, P1 ;  /* 0x000000ffff057210 */ /* 0x000fe200017e2405 */
[----:B------:R-:W-:-:S04]  /*0630*/  IMAD.WIDE.U32 R6, R9, R2, RZ ;  /* 0x0000000209067225 */ /* 0x000fc800078e00ff */
[----:B------:R-:W-:Y:S01]  /*0640*/  IMAD R7, R9, R3, R7 ;  /* 0x0000000309077224 */ /* 0x000fe200078e0207 */
[----:B------:R-:W-:-:S03]  /*0650*/  IADD3 R11, P0, PT, RZ, -R6, RZ ;  /* 0x80000006ff0b7210 */ /* 0x000fc60007f1e0ff */
[----:B------:R-:W-:Y:S02]  /*0660*/  IMAD R7, R5, R2, R7 ;  /* 0x0000000205077224 */ /* 0x000fe400078e0207 */
[----:B------:R-:W-:-:S04]  /*0670*/  IMAD.HI.U32 R8, R9, R11, RZ ;  /* 0x0000000b09087227 */ /* 0x000fc800078e00ff */
[----:B------:R-:W-:Y:S02]  /*0680*/  IMAD.X R6, RZ, RZ, ~R7, P0 ;  /* 0x000000ffff067224 */ /* 0x000fe400000e0e07 */
[----:B------:R-:W-:Y:S02]  /*0690*/  HFMA2 R7, -RZ, RZ, 0, 0 ;  /* 0x00000000ff077431 */ /* 0x000fe400000001ff */
[----:B------:R-:W-:-:S04]  /*06a0*/  IMAD.WIDE.U32 R8, P0, R9, R6, R8 ;  /* 0x0000000609087225 */ /* 0x000fc80007800008 */
[C---:B------:R-:W-:Y:S02]  /*06b0*/  IMAD R10, R5.reuse, R6, RZ ;  /* 0x00000006050a7224 */ /* 0x040fe400078e02ff */
[----:B------:R-:W-:-:S04]  /*06c0*/  IMAD.HI.U32 R9, P1, R5, R11, R8 ;  /* 0x0000000b05097227 */ /* 0x000fc80007820008 */
[----:B------:R-:W-:Y:S01]  /*06d0*/  IMAD.HI.U32 R8, R5, R6, RZ ;  /* 0x0000000605087227 */ /* 0x000fe200078e00ff */
[----:B------:R-:W-:-:S03]  /*06e0*/  IADD3 R9, P2, PT, R10, R9, RZ ;  /* 0x000000090a097210 */ /* 0x000fc60007f5e0ff */
[----:B------:R-:W-:Y:S02]  /*06f0*/  IMAD.X R5, R8, 0x1, R5, P0 ;  /* 0x0000000108057824 */ /* 0x000fe400000e0605 */
[----:B------:R-:W-:-:S03]  /*0700*/  IMAD.HI.U32 R6, R9, R0, RZ ;  /* 0x0000000009067227 */ /* 0x000fc600078e00ff */
[----:B------:R-:W-:Y:S01]  /*0710*/  IADD3.X R5, PT, PT, RZ, RZ, R5, P2, P1 ;  /* 0x000000ffff057210 */ /* 0x000fe200017e2405 */
[----:B------:R-:W-:-:S04]  /*0720*/  IMAD.WIDE.U32 R6, RZ, R9, R6 ;  /* 0x00000009ff067225 */ /* 0x000fc800078e0006 */
[----:B------:R-:W-:-:S05]  /*0730*/  IMAD.HI.U32 R5, P0, R5, R0, R6 ;  /* 0x0000000005057227 */ /* 0x000fca0007800006 */
[----:B------:R-:W-:Y:S01]  /*0740*/  IADD3 R9, P1, PT, RZ, R5, RZ ;  /* 0x00000005ff097210 */ /* 0x000fe20007f3e0ff */
[----:B------:R-:W-:-:S04]  /*0750*/  IMAD.X R5, RZ, RZ, RZ, P0 ;  /* 0x000000ffff057224 */ /* 0x000fc800000e06ff */
[----:B------:R-:W-:-:S04]  /*0760*/  IMAD.WIDE.U32 R6, R9, R2, RZ ;  /* 0x0000000209067225 */ /* 0x000fc800078e00ff */
[----:B------:R-:W-:Y:S01]  /*0770*/  IMAD.X R5, RZ, RZ, R5, P1 ;  /* 0x000000ffff057224 */ /* 0x000fe200008e0605 */
[----:B------:R-:W-:Y:S01]  /*0780*/  IADD3 R13, P1, PT, -R6, R0, RZ ;  /* 0x00000000060d7210 */ /* 0x000fe20007f3e1ff */
[----:B------:R-:W-:-:S03]  /*0790*/  IMAD R7, R9, R3, R7 ;  /* 0x0000000309077224 */ /* 0x000fc600078e0207 */
[-C--:B------:R-:W-:Y:S01]  /*07a0*/  ISETP.GE.U32.AND P0, PT, R13, R2.reuse, PT ;  /* 0x000000020d00720c */ /* 0x080fe20003f06070 */
[-C--:B------:R-:W-:Y:S01]  /*07b0*/  IMAD R7, R5, R2.reuse, R7 ;  /* 0x0000000205077224 */ /* 0x080fe200078e0207 */
[----:B------:R-:W-:-:S03]  /*07c0*/  IADD3 R11, P2, PT, R13, -R2, RZ ;  /* 0x800000020d0b7210 */ /* 0x000fc60007f5e0ff */
[----:B------:R-:W-:Y:S01]  /*07d0*/  IMAD.X R12, RZ, RZ, ~R7, P1 ;  /* 0x000000ffff0c7224 */ /* 0x000fe200008e0e07 */
[----:B------:R-:W-:-:S03]  /*07e0*/  IADD3 R8, P1, PT, R9, 0x1, RZ ;  /* 0x0000000109087810 */ /* 0x000fc60007f3e0ff */
[C---:B------:R-:W-:Y:S01]  /*07f0*/  IMAD.X R10, R12.reuse, 0x1, ~R3, P2 ;  /* 0x000000010c0a7824 */ /* 0x040fe200010e0e03 */
[----:B------:R-:W-:Y:S01]  /*0800*/  ISETP.GE.U32.AND.EX P0, PT, R12, R3, PT, P0 ;  /* 0x000000030c00720c */ /* 0x000fe20003f06100 */
[----:B------:R-:W-:Y:S01]  /*0810*/  IMAD.X R6, RZ, RZ, R5, P1 ;  /* 0x000000ffff067224 */ /* 0x000fe200008e0605 */
[----:B------:R-:W-:Y:S02]  /*0820*/  ISETP.NE.U32.AND P1, PT, R2, RZ, PT ;  /* 0x000000ff0200720c */ /* 0x000fe40003f25070 */
[----:B------:R-:W-:Y:S02]  /*0830*/  SEL R11, R11, R13, P0 ;  /* 0x0000000d0b0b7207 */ /* 0x000fe40000000000 */
[----:B------:R-:W-:Y:S02]  /*0840*/  SEL R8, R8, R9, P0 ;  /* 0x0000000908087207 */ /* 0x000fe40000000000 */
[----:B------:R-:W-:Y:S02]  /*0850*/  SEL R10, R10, R12, P0 ;  /* 0x0000000c0a0a7207 */ /* 0x000fe40000000000 */
[----:B------:R-:W-:-:S02]  /*0860*/  SEL R7, R6, R5, P0 ;  /* 0x0000000506077207 */ /* 0x000fc40000000000 */
[----:B------:R-:W-:Y:S02]  /*0870*/  ISETP.GE.U32.AND P0, PT, R11, R2, PT ;  /* 0x000000020b00720c */ /* 0x000fe40003f06070 */
[----:B------:R-:W-:Y:S02]  /*0880*/  IADD3 R5, P2, PT, R8, 0x1, RZ ;  /* 0x0000000108057810 */ /* 0x000fe40007f5e0ff */
[----:B------:R-:W-:Y:S02]  /*0890*/  ISETP.GE.U32.AND.EX P0, PT, R10, R3, PT, P0 ;  /* 0x000000030a00720c */ /* 0x000fe40003f06100 */
[----:B------:R-:W-:Y:S02]  /*08a0*/  IADD3.X R6, PT, PT, RZ, R7, RZ, P2, !PT ;  /* 0x00000007ff067210 */ /* 0x000fe400017fe4ff */
[----:B------:R-:W-:Y:S01]  /*08b0*/  SEL R2, R5, R8, P0 ;  /* 0x0000000805027207 */ /* 0x000fe20000000000 */
[----:B------:R-:W-:Y:S01]  /*08c0*/  IMAD.MOV.U32 R5, RZ, RZ, 0x0 ;  /* 0x00000000ff057424 */ /* 0x000fe200078e00ff */
[----:B------:R-:W-:-:S02]  /*08d0*/  ISETP.NE.AND.EX P1, PT, R3, RZ, PT, P1 ;  /* 0x000000ff0300720c */ /* 0x000fc40003f25310 */
[----:B------:R-:W-:Y:S02]  /*08e0*/  SEL R3, R6, R7, P0 ;  /* 0x0000000706037207 */ /* 0x000fe40000000000 */
[----:B------:R-:W-:Y:S02]  /*08f0*/  SEL R2, R2, 0xffffffff, P1 ;  /* 0xffffffff02027807 */ /* 0x000fe40000800000 */
[----:B------:R-:W-:Y:S01]  /*0900*/  SEL R3, R3, 0xffffffff, P1 ;  /* 0xffffffff03037807 */ /* 0x000fe20000800000 */
[----:B------:R-:W-:Y:S06]  /*0910*/  RET.REL.NODEC R4 `(_Z27preprocess_histogram_kernelPfmmifj) ;  /* 0xfffffff404b87950 */ /* 0x000fec0003c3ffff */
        .weak           $__internal_1_$__cuda_sm3x_div_rn_noftz_f32_slowpath
        .type           $__internal_1_$__cuda_sm3x_div_rn_noftz_f32_slowpath,@function
        .size           $__internal_1_$__cuda_sm3x_div_rn_noftz_f32_slowpath,(.L_x_81 - $__internal_1_$__cuda_sm3x_div_rn_noftz_f32_slowpath)
$__internal_1_$__cuda_sm3x_div_rn_noftz_f32_slowpath:
[----:B------:R-:W0:Y:S01]  /*0920*/  LDC R3, c[0x0][0x39c] ;  /* 0x0000e700ff037b82 */ /* 0x000e220000000800 */
[--C-:B------:R-:W-:Y:S01]  /*0930*/  SHF.R.U32.HI R7, RZ, 0x17, R0.reuse ;  /* 0x00000017ff077819 */ /* 0x100fe20000011600 */
[----:B------:R-:W1:Y:S01]  /*0940*/  LDCU UR6, c[0x0][0x39c] ;  /* 0x00007380ff0677ac */ /* 0x000e620008000800 */
[----:B------:R-:W-:Y:S02]  /*0950*/  BSSY.RECONVERGENT B2, `(.L_x_7) ;  /* 0x0000064000027945 */ /* 0x000fe40003800200 */
[----:B------:R-:W-:Y:S01]  /*0960*/  LOP3.LUT R12, R7, 0xff, RZ, 0xc0, !PT ;  /* 0x000000ff070c7812 */ /* 0x000fe200078ec0ff */
[----:B------:R-:W-:-:S04]  /*0970*/  IMAD.MOV.U32 R7, RZ, RZ, R0 ;  /* 0x000000ffff077224 */ /* 0x000fc800078e0000 */
[----:B------:R-:W-:Y:S02]  /*0980*/  VIADD R13, R12, 0xffffffff ;  /* 0xffffffff0c0d7836 */ /* 0x000fe40000000000 */
[----:B-1----:R-:W-:Y:S01]  /*0990*/  IMAD.U32 R10, RZ, RZ, UR6 ;  /* 0x00000006ff0a7e24 */ /* 0x002fe2000f8e00ff */
[----:B0-----:R-:W-:-:S04]  /*09a0*/  SHF.R.U32.HI R8, RZ, 0x17, R3 ;  /* 0x00000017ff087819 */ /* 0x001fc80000011603 */
[----:B------:R-:W-:-:S05]  /*09b0*/  LOP3.LUT R8, R8, 0xff, RZ, 0xc0, !PT ;  /* 0x000000ff08087812 */ /* 0x000fca00078ec0ff */
[----:B------:R-:W-:-:S05]  /*09c0*/  VIADD R11, R8, 0xffffffff ;  /* 0xffffffff080b7836 */ /* 0x000fca0000000000 */
[----:B------:R-:W-:-:S04]  /*09d0*/  ISETP.GT.U32.AND P0, PT, R11, 0xfd, PT ;  /* 0x000000fd0b00780c */ /* 0x000fc80003f04070 */
[----:B------:R-:W-:-:S13]  /*09e0*/  ISETP.GT.U32.OR P0, PT, R13, 0xfd, P0 ;  /* 0x000000fd0d00780c */ /* 0x000fda0000704470 */
[----:B------:R-:W-:Y:S01]  /*09f0*/  @!P0 MOV R9, RZ ;  /* 0x000000ff00098202 */ /* 0x000fe20000000f00 */
[----:B------:R-:W-:Y:S06]  /*0a00*/  @!P0 BRA `(.L_x_8) ;  /* 0x00000000005c8947 */ /* 0x000fec0003800000 */
[----:B------:R-:W-:Y:S02]  /*0a10*/  FSETP.GTU.FTZ.AND P1, PT, |R3|, +INF , PT ;  /* 0x7f8000000300780b */ /* 0x000fe40003f3c200 */
[----:B------:R-:W-:-:S04]  /*0a20*/  FSETP.GTU.FTZ.AND P0, PT, |R0|, +INF , PT ;  /* 0x7f8000000000780b */ /* 0x000fc80003f1c200 */
[----:B------:R-:W-:-:S13]  /*0a30*/  PLOP3.LUT P0, PT, P0, P1, PT, 0xf8, 0x8f ;  /* 0x00000000008f781c */ /* 0x000fda0000703f70 */
[----:B------:R-:W-:Y:S05]  /*0a40*/  @P0 BRA `(.L_x_9) ;  /* 0x00000004004c0947 */ /* 0x000fea0003800000 */
[----:B------:R-:W-:-:S13]  /*0a50*/  LOP3.LUT P0, RZ, R10, 0x7fffffff, R7, 0xc8, !PT ;  /* 0x7fffffff0aff7812 */ /* 0x000fda000780c807 */
[----:B------:R-:W-:Y:S05]  /*0a60*/  @!P0 BRA `(.L_x_10) ;  /* 0x00000004003c8947 */ /* 0x000fea0003800000 */
[C---:B------:R-:W-:Y:S02]  /*0a70*/  FSETP.NEU.FTZ.AND P2, PT, |R0|.reuse, +INF , PT ;  /* 0x7f8000000000780b */ /* 0x040fe40003f5d200 */
[----:B------:R-:W-:Y:S02]  /*0a80*/  FSETP.NEU.FTZ.AND P1, PT, |R3|, +INF , PT ;  /* 0x7f8000000300780b */ /* 0x000fe40003f3d200 */
[----:B------:R-:W-:-:S11]  /*0a90*/  FSETP.NEU.FTZ.AND P0, PT, |R0|, +INF , PT ;  /* 0x7f8000000000780b */ /* 0x000fd60003f1d200 */
[----:B------:R-:W-:Y:S05]  /*0aa0*/  @!P1 BRA !P2, `(.L_x_10) ;  /* 0x00000004002c9947 */ /* 0x000fea0005000000 */
[----:B------:R-:W-:-:S04]  /*0ab0*/  LOP3.LUT P2, RZ, R7, 0x7fffffff, RZ, 0xc0, !PT ;  /* 0x7fffffff07ff7812 */ /* 0x000fc8000784c0ff */
[----:B------:R-:W-:-:S13]  /*0ac0*/  PLOP3.LUT P1, PT, P1, P2, PT, 0x2f, 0xf2 ;  /* 0x0000000000f2781c */ /* 0x000fda0000f24577 */
[----:B------:R-:W-:Y:S05]  /*0ad0*/  @P1 BRA `(.L_x_11) ;  /* 0x0000000400181947 */ /* 0x000fea0003800000 */
[----:B------:R-:W-:-:S04]  /*0ae0*/  LOP3.LUT P1, RZ, R10, 0x7fffffff, RZ, 0xc0, !PT ;  /* 0x7fffffff0aff7812 */ /* 0x000fc8000782c0ff */
[----:B------:R-:W-:-:S13]  /*0af0*/  PLOP3.LUT P0, PT, P0, P1, PT, 0x2f, 0xf2 ;  /* 0x0000000000f2781c */ /* 0x000fda0000702577 */
[----:B------:R-:W-:Y:S05]  /*0b00*/  @P0 BRA `(.L_x_12) ;  /* 0x0000000400000947 */ /* 0x000fea0003800000 */
[----:B------:R-:W-:Y:S02]  /*0b10*/  ISETP.GE.AND P0, PT, R13, RZ, PT ;  /* 0x000000ff0d00720c */ /* 0x000fe40003f06270 */
[----:B------:R-:W-:-:S11]  /*0b20*/  ISETP.GE.AND P1, PT, R11, RZ, PT ;  /* 0x000000ff0b00720c */ /* 0x000fd60003f26270 */
[----:B------:R-:W-:Y:S02]  /*0b30*/  @P0 IMAD.MOV.U32 R9, RZ, RZ, RZ ;  /* 0x000000ffff090224 */ /* 0x000fe400078e00ff */
[----:B------:R-:W-:Y:S01]  /*0b40*/  @!P0 FFMA R7, R0, 1.84467440737095516160e+19, RZ ;  /* 0x5f80000000078823 */ /* 0x000fe200000000ff */
[----:B------:R-:W-:Y:S02]  /*0b50*/  @!P0 IMAD.MOV.U32 R9, RZ, RZ, -0x40 ;  /* 0xffffffc0ff098424 */ /* 0x000fe400078e00ff */
[----:B------:R-:W-:Y:S02]  /*0b60*/  @!P1 FFMA R10, R3, 1.84467440737095516160e+19, RZ ;  /* 0x5f800000030a9823 */ /* 0x000fe400000000ff */
[----:B------:R-:W-:-:S07]  /*0b70*/  @!P1 VIADD R9, R9, 0x40 ;  /* 0x0000004009099836 */ /* 0x000fce0000000000 */
.L_x_8:
[----:B------:R-:W-:Y:S01]  /*0b80*/  LEA R3, R8, 0xc0800000, 0x17 ;  /* 0xc080000008037811 */ /* 0x000fe200078eb8ff */
[----:B------:R-:W-:Y:S04]  /*0b90*/  BSSY.RECONVERGENT B3, `(.L_x_13) ;  /* 0x0000036000037945 */ /* 0x000fe80003800200 */
[----:B------:R-:W-:Y:S01]  /*0ba0*/  IMAD.IADD R10, R10, 0x1, -R3 ;  /* 0x000000010a0a7824 */ /* 0x000fe200078e0a03 */
[----:B------:R-:W-:-:S03]  /*0bb0*/  IADD3 R3, PT, PT, R12, -0x7f, RZ ;  /* 0xffffff810c037810 */ /* 0x000fc60007ffe0ff */
[----:B------:R-:W0:Y:S01]  /*0bc0*/  MUFU.RCP R11, R10 ;  /* 0x0000000a000b7308 */ /* 0x000e220000001000 */
[----:B------:R-:W-:Y:S01]  /*0bd0*/  FADD.FTZ R13, -R10, -RZ ;  /* 0x800000ff0a0d7221 */ /* 0x000fe20000010100 */
[C---:B------:R-:W-:Y:S01]  /*0be0*/  IMAD R0, R3.reuse, -0x800000, R7 ;  /* 0xff80000003007824 */ /* 0x040fe200078e0207 */
[----:B------:R-:W-:-:S05]  /*0bf0*/  IADD3 R8, PT, PT, R3, 0x7f, -R8 ;  /* 0x0000007f03087810 */ /* 0x000fca0007ffe808 */
[----:B------:R-:W-:Y:S02]  /*0c00*/  IMAD.IADD R8, R8, 0x1, R9 ;  /* 0x0000000108087824 */ /* 0x000fe400078e0209 */
[----:B0-----:R-:W-:-:S04]  /*0c10*/  FFMA R12, R11, R13, 1 ;  /* 0x3f8000000b0c7423 */ /* 0x001fc8000000000d */
[----:B------:R-:W-:-:S04]  /*0c20*/  FFMA R14, R11, R12, R11 ;  /* 0x0000000c0b0e7223 */ /* 0x000fc8000000000b */
[----:B------:R-:W-:-:S04]  /*0c30*/  FFMA R7, R0, R14, RZ ;  /* 0x0000000e00077223 */ /* 0x000fc800000000ff */
[----:B------:R-:W-:-:S04]  /*0c40*/  FFMA R12, R13, R7, R0 ;  /* 0x000000070d0c7223 */ /* 0x000fc80000000000 */
[----:B------:R-:W-:-:S04]  /*0c50*/  FFMA R11, R14, R12, R7 ;  /* 0x0000000c0e0b7223 */ /* 0x000fc80000000007 */
[----:B------:R-:W-:-:S04]  /*0c60*/  FFMA R12, R13, R11, R0 ;  /* 0x0000000b0d0c7223 */ /* 0x000fc80000000000 */
[----:B------:R-:W-:-:S05]  /*0c70*/  FFMA R0, R14, R12, R11 ;  /* 0x0000000c0e007223 */ /* 0x000fca000000000b */
[----:B------:R-:W-:-:S04]  /*0c80*/  SHF.R.U32.HI R3, RZ, 0x17, R0 ;  /* 0x00000017ff037819 */ /* 0x000fc80000011600 */
[----:B------:R-:W-:-:S05]  /*0c90*/  LOP3.LUT R3, R3, 0xff, RZ, 0xc0, !PT ;  /* 0x000000ff03037812 */ /* 0x000fca00078ec0ff */
[----:B------:R-:W-:-:S04]  /*0ca0*/  IMAD.IADD R9, R3, 0x1, R8 ;  /* 0x0000000103097824 */ /* 0x000fc800078e0208 */
[----:B------:R-:W-:-:S05]  /*0cb0*/  VIADD R3, R9, 0xffffffff ;  /* 0xffffffff09037836 */ /* 0x000fca0000000000 */
[----:B------:R-:W-:-:S13]  /*0cc0*/  ISETP.GE.U32.AND P0, PT, R3, 0xfe, PT ;  /* 0x000000fe0300780c */ /* 0x000fda0003f06070 */
[----:B------:R-:W-:Y:S05]  /*0cd0*/  @!P0 BRA `(.L_x_14) ;  /* 0x0000000000808947 */ /* 0x000fea0003800000 */
[----:B------:R-:W-:-:S13]  /*0ce0*/  ISETP.GT.AND P0, PT, R9, 0xfe, PT ;  /* 0x000000fe0900780c */ /* 0x000fda0003f04270 */
[----:B------:R-:W-:Y:S05]  /*0cf0*/  @P0 BRA `(.L_x_15) ;  /* 0x00000000006c0947 */ /* 0x000fea0003800000 */
[----:B------:R-:W-:-:S13]  /*0d00*/  ISETP.GE.AND P0, PT, R9, 0x1, PT ;  /* 0x000000010900780c */ /* 0x000fda0003f06270 */
[----:B------:R-:W-:Y:S05]  /*0d10*/  @P0 BRA `(.L_x_16) ;  /* 0x0000000000740947 */ /* 0x000fea0003800000 */
[----:B------:R-:W-:Y:S02]  /*0d20*/  ISETP.GE.AND P0, PT, R9, -0x18, PT ;  /* 0xffffffe80900780c */ /* 0x000fe40003f06270 */
[----:B------:R-:W-:-:S11]  /*0d30*/  LOP3.LUT R0, R0, 0x80000000, RZ, 0xc0, !PT ;  /* 0x8000000000007812 */ /* 0x000fd600078ec0ff */
[----:B------:R-:W-:Y:S05]  /*0d40*/  @!P0 BRA `(.L_x_16) ;  /* 0x0000000000688947 */ /* 0x000fea0003800000 */
[CCC-:B------:R-:W-:Y:S01]  /*0d50*/  FFMA.RZ R3, R14.reuse, R12.reuse, R11.reuse ;  /* 0x0000000c0e037223 */ /* 0x1c0fe2000000c00b */
[C---:B------:R-:W-:Y:S02]  /*0d60*/  VIADD R10, R9.reuse, 0x20 ;  /* 0x00000020090a7836 */ /* 0x040fe40000000000 */
[CCC-:B------:R-:W-:Y:S01]  /*0d70*/  FFMA.RM R8, R14.reuse, R12.reuse, R11.reuse ;  /* 0x0000000c0e087223 */ /* 0x1c0fe2000000400b */
[----:B------:R-:W-:Y:S02]  /*0d80*/  ISETP.NE.AND P2, PT, R9, RZ, PT ;  /* 0x000000ff0900720c */ /* 0x000fe40003f45270 */
[----:B------:R-:W-:Y:S01]  /*0d90*/  LOP3.LUT R7, R3, 0x7fffff, RZ, 0xc0, !PT ;  /* 0x007fffff03077812 */ /* 0x000fe200078ec0ff */
[----:B------:R-:W-:Y:S01]  /*0da0*/  FFMA.RP R3, R14, R12, R11 ;  /* 0x0000000c0e037223 */ /* 0x000fe2000000800b */
[----:B------:R-:W-:Y:S02]  /*0db0*/  ISETP.NE.AND P1, PT, R9, RZ, PT ;  /* 0x000000ff0900720c */ /* 0x000fe40003f25270 */
[----:B------:R-:W-:-:S02]  /*0dc0*/  LOP3.LUT R7, R7, 0x800000, RZ, 0xfc, !PT ;  /* 0x0080000007077812 */ /* 0x000fc400078efcff */
[----:B------:R-:W-:Y:S02]  /*0dd0*/  IADD3 R9, PT, PT, -R9, RZ, RZ ;  /* 0x000000ff09097210 */ /* 0x000fe40007ffe1ff */
[----:B------:R-:W-:Y:S02]  /*0de0*/  SHF.L.U32 R10, R7, R10, RZ ;  /* 0x0000000a070a7219 */ /* 0x000fe400000006ff */
[----:B------:R-:W-:Y:S02]  /*0df0*/  FSETP.NEU.FTZ.AND P0, PT, R3, R8, PT ;  /* 0x000000080300720b */ /* 0x000fe40003f1d000 */
[----:B------:R-:W-:Y:S02]  /*0e00*/  SEL R8, R9, RZ, P2 ;  /* 0x000000ff09087207 */ /* 0x000fe40001000000 */
[----:B------:R-:W-:Y:S02]  /*0e10*/  ISETP.NE.AND P1, PT, R10, RZ, P1 ;  /* 0x000000ff0a00720c */ /* 0x000fe40000f25270 */
[----:B------:R-:W-:-:S02]  /*0e20*/  SHF.R.U32.HI R8, RZ, R8, R7 ;  /* 0x00000008ff087219 */ /* 0x000fc40000011607 */
[----:B------:R-:W-:Y:S02]  /*0e30*/  PLOP3.LUT P0, PT, P0, P1, PT, 0xf8, 0x8f ;  /* 0x00000000008f781c */ /* 0x000fe40000703f70 */
[----:B------:R-:W-:Y:S02]  /*0e40*/  SHF.R.U32.HI R10, RZ, 0x1, R8 ;  /* 0x00000001ff0a7819 */ /* 0x000fe40000011608 */
[----:B------:R-:W-:-:S04]  /*0e50*/  SEL R3, RZ, 0x1, !P0 ;  /* 0x00000001ff037807 */ /* 0x000fc80004000000 */
[----:B------:R-:W-:-:S04]  /*0e60*/  LOP3.LUT R3, R3, 0x1, R10, 0xf8, !PT ;  /* 0x0000000103037812 */ /* 0x000fc800078ef80a */
[----:B------:R-:W-:-:S05]  /*0e70*/  LOP3.LUT R3, R3, R8, RZ, 0xc0, !PT ;  /* 0x0000000803037212 */ /* 0x000fca00078ec0ff */
[----:B------:R-:W-:-:S05]  /*0e80*/  IMAD.IADD R3, R10, 0x1, R3 ;  /* 0x000000010a037824 */ /* 0x000fca00078e0203 */
[----:B------:R-:W-:Y:S01]  /*0e90*/  LOP3.LUT R0, R3, R0, RZ, 0xfc, !PT ;  /* 0x0000000003007212 */ /* 0x000fe200078efcff */
[----:B------:R-:W-:Y:S06]  /*0ea0*/  BRA `(.L_x_16) ;  /* 0x0000000000107947 */ /* 0x000fec0003800000 */
.L_x_15:
[----:B------:R-:W-:-:S04]  /*0eb0*/  LOP3.LUT R0, R0, 0x80000000, RZ, 0xc0, !PT ;  /* 0x8000000000007812 */ /* 0x000fc800078ec0ff */
[----:B------:R-:W-:Y:S01]  /*0ec0*/  LOP3.LUT R0, R0, 0x7f800000, RZ, 0xfc, !PT ;  /* 0x7f80000000007812 */ /* 0x000fe200078efcff */
[----:B------:R-:W-:Y:S06]  /*0ed0*/  BRA `(.L_x_16) ;  /* 0x0000000000047947 */ /* 0x000fec0003800000 */
.L_x_14:
[----:B------:R-:W-:-:S07]  /*0ee0*/  IMAD R0, R8, 0x800000, R0 ;  /* 0x0080000008007824 */ /* 0x000fce00078e0200 */
.L_x_16:
[----:B------:R-:W-:Y:S05]  /*0ef0*/  BSYNC.RECONVERGENT B3 ;  /* 0x0000000000037941 */ /* 0x000fea0003800200 */
.L_x_13:
[----:B------:R-:W-:Y:S05]  /*0f00*/  BRA `(.L_x_17) ;  /* 0x0000000000207947 */ /* 0x000fea0003800000 */
.L_x_12:
[----:B------:R-:W-:-:S04]  /*0f10*/  LOP3.LUT R0, R10, 0x80000000, R7, 0x48, !PT ;  /* 0x800000000a007812 */ /* 0x000fc800078e4807 */
[----:B------:R-:W-:Y:S01]  /*0f20*/  LOP3.LUT R0, R0, 0x7f800000, RZ, 0xfc, !PT ;  /* 0x7f80000000007812 */ /* 0x000fe200078efcff */
[----:B------:R-:W-:Y:S06]  /*0f30*/  BRA `(.L_x_17) ;  /* 0x0000000000147947 */ /* 0x000fec0003800000 */
.L_x_11:
[----:B------:R-:W-:Y:S01]  /*0f40*/  LOP3.LUT R0, R10, 0x80000000, R7, 0x48, !PT ;  /* 0x800000000a007812 */ /* 0x000fe200078e4807 */
[----:B------:R-:W-:Y:S06]  /*0f50*/  BRA `(.L_x_17) ;  /* 0x00000000000c7947 */ /* 0x000fec0003800000 */
.L_x_10:
[----:B------:R-:W0:Y:S01]  /*0f60*/  MUFU.RSQ R0, -QNAN ;  /* 0xffc0000000007908 */ /* 0x000e220000001400 */
[----:B------:R-:W-:Y:S05]  /*0f70*/  BRA `(.L_x_17) ;  /* 0x0000000000047947 */ /* 0x000fea0003800000 */
.L_x_9:
[----:B------:R-:W-:-:S07]  /*0f80*/  FADD.FTZ R0, R0, R3 ;  /* 0x0000000300007221 */ /* 0x000fce0000010000 */
.L_x_17:
[----:B------:R-:W-:Y:S05]  /*0f90*/  BSYNC.RECONVERGENT B2 ;  /* 0x0000000000027941 */ /* 0x000fea0003800200 */
.L_x_7:
[----:B------:R-:W-:-:S04]  /*0fa0*/  IMAD.MOV.U32 R7, RZ, RZ, 0x0 ;  /* 0x00000000ff077424 */ /* 0x000fc800078e00ff */
[----:B0-----:R-:W-:Y:S05]  /*0fb0*/  RET.REL.NODEC R6 `(_Z27preprocess_histogram_kernelPfmmifj) ;  /* 0xfffffff006107950 */ /* 0x001fea0003c3ffff */
.L_x_18:
[----:B------:R-:W-:-:S00]  /*0fc0*/  BRA `(.L_x_18) ;  /* 0xfffffffc00fc7947 */ /* 0x000fc0000383ffff */
[----:B------:R-:W-:-:S00]  /*0fd0*/  NOP ;  /* 0x0000000000007918 */ /* 0x000fc00000000000 */
        /* <DEDUP_REMOVED lines=10> */
.L_x_81:


//--------------------- .text._Z24compute_gradients_kernelPfS_S_mmmj --------------------------
	.section	.text._Z24compute_gradients_kernelPfS_S_mmmj,"ax",@progbits
	.align	128
        .global         _Z24compute_gradients_kernelPfS_S_mmmj
        .type           _Z24compute_gradients_kernelPfS_S_mmmj,@function
        .size           _Z24compute_gradients_kernelPfS_S_mmmj,(.L_x_83 - _Z24compute_gradients_kernelPfS_S_mmmj)
        .other          _Z24compute_gradients_kernelPfS_S_mmmj,@"STO_CUDA_ENTRY STV_DEFAULT"
_Z24compute_gradients_kernelPfS_S_mmmj:
.text._Z24compute_gradients_kernelPfS_S_mmmj:
[----:B------:R-:W-:Y:S01]  /*0000*/  LDC R1, c[0x0][0x37c] ;  /* 0x0000df00ff017b82 */ /* 0x000fe20000000800 */
[----:B------:R-:W0:Y:S01]  /*0010*/  LDCU.64 UR8, c[0x0][0x3a8] ;  /* 0x00007500ff0877ac */ /* 0x000e220008000a00 */
[----:B------:R-:W1:Y:S06]  /*0020*/  S2R R0, SR_TID.X ;  /* 0x0000000000007919 */ /* 0x000e6c0000002100 */
[----:B------:R-:W1:Y:S01]  /*0030*/  S2UR UR12, SR_CTAID.X ;  /* 0x00000000000c79c3 */ /* 0x000e620000002500 */
[----:B------:R-:W0:Y:S07]  /*0040*/  LDCU.64 UR10, c[0x0][0x398] ;  /* 0x00007300ff0a77ac */ /* 0x000e2e0008000a00 */
[----:B------:R-:W1:Y:S01]  /*0050*/  LDC R3, c[0x0][0x360] ;  /* 0x0000d800ff037b82 */ /* 0x000e620000000800 */
[----:B0-----:R-:W-:-:S02]  /*0060*/  UIMAD UR6, UR9, UR10, URZ ;  /* 0x0000000a090672a4 */ /* 0x001fc4000f8e02ff */
[----:B------:R-:W-:Y:S02]  /*0070*/  UIMAD.WIDE.U32 UR4, UR8, UR10, URZ ;  /* 0x0000000a080472a5 */ /* 0x000fe4000f8e00ff */
[----:B------:R-:W-:-:S04]  /*0080*/  UIMAD UR6, UR8, UR11, UR6 ;  /* 0x0000000b080672a4 */ /* 0x000fc8000f8e0206 */
[----:B------:R-:W-:-:S04]  /*0090*/  UIADD3 UR7, UPT, UPT, UR5, UR6, URZ ;  /* 0x0000000605077290 */ /* 0x000fc8000fffe0ff */
[----:B------:R-:W-:Y:S01]  /*00a0*/  UISETP.NE.U32.AND UP0, UPT, UR7, URZ, UPT ;  /* 0x000000ff0700728c */ /* 0x000fe2000bf05070 */
[----:B-1----:R-:W-:-:S08]  /*00b0*/  IMAD R0, R3, UR12, R0 ;  /* 0x0000000c03007c24 */ /* 0x002fd0000f8e0200 */
[----:B------:R-:W-:Y:S05]  /*00c0*/  BRA.U UP0, `(.L_x_19) ;  /* 0x0000000100507547 */ /* 0x000fea000b800000 */
[----:B------:R-:W0:Y:S01]  /*00d0*/  I2F.U32.RP R4, UR4 ;  /* 0x0000000400047d06 */ /* 0x000e220008209000 */
[----:B------:R-:W-:-:S07]  /*00e0*/  ISETP.NE.U32.AND P2, PT, RZ, UR4, PT ;  /* 0x00000004ff007c0c */ /* 0x000fce000bf45070 */
[----:B0-----:R-:W0:Y:S02]  /*00f0*/  MUFU.RCP R4, R4 ;  /* 0x0000000400047308 */ /* 0x001e240000001000 */
[----:B0-----:R-:W-:-:S06]  /*0100*/  IADD3 R2, PT, PT, R4, 0xffffffe, RZ ;  /* 0x0ffffffe04027810 */ /* 0x001fcc0007ffe0ff */
[----:B------:R0:W1:Y:S02]  /*0110*/  F2I.FTZ.U32.TRUNC.NTZ R3, R2 ;  /* 0x0000000200037305 */ /* 0x000064000021f000 */
[----:B0-----:R-:W-:Y:S01]  /*0120*/  IMAD.MOV.U32 R2, RZ, RZ, RZ ;  /* 0x000000ffff027224 */ /* 0x001fe200078e00ff */
[----:B-1----:R-:W-:-:S05]  /*0130*/  IADD3 R5, PT, PT, RZ, -R3, RZ ;  /* 0x80000003ff057210 */ /* 0x002fca0007ffe0ff */
[----:B------:R-:W-:-:S04]  /*0140*/  IMAD R5, R5, UR4, RZ ;  /* 0x0000000405057c24 */ /* 0x000fc8000f8e02ff */
[----:B------:R-:W-:-:S06]  /*0150*/  IMAD.HI.U32 R3, R3, R5, R2 ;  /* 0x0000000503037227 */ /* 0x000fcc00078e0002 */
[----:B------:R-:W-:-:S05]  /*0160*/  IMAD.HI.U32 R2, R3, R0, RZ ;  /* 0x0000000003027227 */ /* 0x000fca00078e00ff */
[----:B------:R-:W-:-:S05]  /*0170*/  IADD3 R3, PT, PT, -R2, RZ, RZ ;  /* 0x000000ff02037210 */ /* 0x000fca0007ffe1ff */
[----:B------:R-:W-:-:S05]  /*0180*/  IMAD R3, R3, UR4, R0 ;  /* 0x0000000403037c24 */ /* 0x000fca000f8e0200 */
[----:B------:R-:W-:-:S13]  /*0190*/  ISETP.GE.U32.AND P0, PT, R3, UR4, PT ;  /* 0x0000000403007c0c */ /* 0x000fda000bf06070 */
[----:B------:R-:W-:Y:S01]  /*01a0*/  @P0 VIADD R3, R3, -UR4 ;  /* 0x8000000403030c36 */ /* 0x000fe20008000000 */
[----:B------:R-:W-:-:S04]  /*01b0*/  @P0 IADD3 R2, PT, PT, R2, 0x1, RZ ;  /* 0x0000000102020810 */ /* 0x000fc80007ffe0ff */
[----:B------:R-:W-:Y:S01]  /*01c0*/  ISETP.GE.U32.AND P1, PT, R3, UR4, PT ;  /* 0x0000000403007c0c */ /* 0x000fe2000bf26070 */
[----:B------:R-:W-:-:S12]  /*01d0*/  HFMA2 R3, -RZ, RZ, 0, 0 ;  /* 0x00000000ff037431 */ /* 0x000fd800000001ff */
[----:B------:R-:W-:Y:S01]  /*01e0*/  @P1 VIADD R2, R2, 0x1 ;  /* 0x0000000102021836 */ /* 0x000fe20000000000 */
[----:B------:R-:W-:Y:S01]  /*01f0*/  @!P2 LOP3.LUT R2, RZ, UR4, RZ, 0x33, !PT ;  /* 0x00000004ff02ac12 */ /* 0x000fe2000f8e33ff */
[----:B------:R-:W-:Y:S06]  /*0200*/  BRA `(.L_x_20) ;  /* 0x0000000000107947 */ /* 0x000fec0003800000 */
.L_x_19:
[----:B------:R-:W-:-:S07]  /*0210*/  MOV R2, 0x230 ;  /* 0x0000023000027802 */ /* 0x000fce0000000f00 */
[----:B------:R-:W-:Y:S05]  /*0220*/  CALL.REL.NOINC `($__internal_2_$__cuda_sm20_div_u64) ;  /* 0x0000000000b07944 */ /* 0x000fea0003c00000 */
[----:B------:R-:W-:Y:S01]  /*0230*/  IMAD.MOV.U32 R2, RZ, RZ, R4 ;  /* 0x000000ffff027224 */ /* 0x000fe200078e0004 */
[----:B------:R-:W-:-:S07]  /*0240*/  MOV R3, R5 ;  /* 0x0000000500037202 */ /* 0x000fce0000000f00 */
.L_x_20:
[----:B------:R-:W0:Y:S02]  /*0250*/  LDCU UR6, c[0x0][0x3b0] ;  /* 0x00007600ff0677ac */ /* 0x000e240008000800 */
[----:B0-----:R-:W-:-:S13]  /*0260*/  ISETP.GE.U32.AND P0, PT, R0, UR6, PT ;  /* 0x0000000600007c0c */ /* 0x001fda000bf06070 */
[----:B------:R-:W-:Y:S05]  /*0270*/  @P0 EXIT ;  /* 0x000000000000094d */ /* 0x000fea0003800000 */
[----:B------:R-:W0:Y:S01]  /*0280*/  LDCU.64 UR6, c[0x0][0x3a0] ;  /* 0x00007400ff0677ac */ /* 0x000e220008000a00 */
[----:B------:R-:W-:Y:S01]  /*0290*/  IMAD.MOV.U32 R5, RZ, RZ, RZ ;  /* 0x000000ffff057224 */ /* 0x000fe200078e00ff */
[----:B------:R-:W-:Y:S01]  /*02a0*/  UIADD3 UR4, UPT, UPT, -UR4, URZ, URZ ;  /* 0x000000ff04047290 */ /* 0x000fe2000fffe1ff */
[----:B------:R-:W1:Y:S05]  /*02b0*/  LDCU.128 UR8, c[0x0][0x380] ;  /* 0x00007000ff0877ac */ /* 0x000e6a0008000c00 */
[----:B------:R-:W-:-:S05]  /*02c0*/  IMAD R4, R2, UR4, R0 ;  /* 0x0000000402047c24 */ /* 0x000fca000f8e0200 */
[----:B------:R-:W2:Y:S01]  /*02d0*/  LDCU.64 UR4, c[0x0][0x358] ;  /* 0x00006b00ff0477ac */ /* 0x000ea20008000a00 */
[----:B0-----:R-:W-:Y:S02]  /*02e0*/  IMAD R3, R3, UR6, RZ ;  /* 0x0000000603037c24 */ /* 0x001fe4000f8e02ff */
[----:B------:R-:W-:-:S04]  /*02f0*/  IMAD.WIDE.U32 R4, R2, UR6, R4 ;  /* 0x0000000602047c25 */ /* 0x000fc8000f8e0004 */
[----:B------:R-:W-:Y:S02]  /*0300*/  IMAD R3, R2, UR7, R3 ;  /* 0x0000000702037c24 */ /* 0x000fe4000f8e0203 */
[----:B------:R-:W-:-:S03]  /*0310*/  IMAD.SHL.U32 R2, R4, 0x4, RZ ;  /* 0x0000000404027824 */ /* 0x000fc600078e00ff */
[----:B------:R-:W-:Y:S02]  /*0320*/  IADD3 R3, PT, PT, R5, R3, RZ ;  /* 0x0000000305037210 */ /* 0x000fe40007ffe0ff */
[----:B-1----:R-:W-:Y:S02]  /*0330*/  IADD3 R6, P1, PT, R2, UR10, RZ ;  /* 0x0000000a02067c10 */ /* 0x002fe4000ff3e0ff */
[----:B------:R-:W-:Y:S02]  /*0340*/  SHF.L.U64.HI R3, R4, 0x2, R3 ;  /* 0x0000000204037819 */ /* 0x000fe40000010203 */
[----:B------:R-:W-:Y:S02]  /*0350*/  IADD3 R4, P0, PT, R2, UR8, RZ ;  /* 0x0000000802047c10 */ /* 0x000fe4000ff1e0ff */
[C---:B------:R-:W-:Y:S02]  /*0360*/  IADD3.X R7, PT, PT, R3.reuse, UR11, RZ, P1, !PT ;  /* 0x0000000b03077c10 */ /* 0x040fe40008ffe4ff */
[----:B------:R-:W-:-:S03]  /*0370*/  IADD3.X R5, PT, PT, R3, UR9, RZ, P0, !PT ;  /* 0x0000000903057c10 */ /* 0x000fc600087fe4ff */
[----:B--2---:R-:W2:Y:S04]  /*0380*/  LDG.E R6, desc[UR4][R6.64] ;  /* 0x0000000406067981 */ /* 0x004ea8000c1e1900 */
[----:B------:R-:W3:Y:S01]  /*0390*/  LDG.E R4, desc[UR4][R4.64] ;  /* 0x0000000404047981 */ /* 0x000ee2000c1e1900 */
[----:B------:R-:W-:Y:S01]  /*03a0*/  BSSY.RECONVERGENT B0, `(.L_x_21) ;  /* 0x000000f000007945 */ /* 0x000fe20003800200 */
[----:B--2---:R-:W-:-:S04]  /*03b0*/  FMUL R9, R6, R6 ;  /* 0x0000000606097220 */ /* 0x004fc80000400000 */
[----:B---3--:R-:W-:-:S04]  /*03c0*/  FFMA R8, R4, R4, R9 ;  /* 0x0000000404087223 */ /* 0x008fc80000000009 */
[----:B------:R0:W1:Y:S01]  /*03d0*/  MUFU.RSQ R9, R8 ;  /* 0x0000000800097308 */ /* 0x0000620000001400 */
[----:B------:R-:W-:-:S04]  /*03e0*/  IADD3 R0, PT, PT, R8, -0xd000000, RZ ;  /* 0xf300000008007810 */ /* 0x000fc80007ffe0ff */
[----:B------:R-:W-:-:S13]  /*03f0*/  ISETP.GT.U32.AND P0, PT, R0, 0x727fffff, PT ;  /* 0x727fffff0000780c */ /* 0x000fda0003f04070 */
[----:B01----:R-:W-:Y:S05]  /*0400*/  @!P0 BRA `(.L_x_22) ;  /* 0x0000000000108947 */ /* 0x003fea0003800000 */
[----:B------:R-:W-:-:S07]  /*0410*/  MOV R9, 0x430 ;  /* 0x0000043000097802 */ /* 0x000fce0000000f00 */
[----:B------:R-:W-:Y:S05]  /*0420*/  CALL.REL.NOINC `($__internal_3_$__cuda_sm20_sqrt_rn_f32_slowpath) ;  /* 0x0000000400387944 */ /* 0x000fea0003c00000 */
[----:B------:R-:W-:Y:S01]  /*0430*/  IMAD.MOV.U32 R5, RZ, RZ, R0 ;  /* 0x000000ffff057224 */ /* 0x000fe200078e0000 */
[----:B------:R-:W-:Y:S06]  /*0440*/  BRA `(.L_x_23) ;  /* 0x0000000000107947 */ /* 0x000fec0003800000 */
.L_x_22:
[----:B------:R-:W-:Y:S01]  /*0450*/  FMUL.FTZ R5, R8, R9 ;  /* 0x0000000908057220 */ /* 0x000fe20000410000 */
[----:B------:R-:W-:-:S03]  /*0460*/  FMUL.FTZ R4, R9, 0.5 ;  /* 0x3f00000009047820 */ /* 0x000fc60000410000 */
[----:B------:R-:W-:-:S04]  /*0470*/  FFMA R0, -R5, R5, R8 ;  /* 0x0000000505007223 */ /* 0x000fc80000000108 */
[----:B------:R-:W-:-:S07]  /*0480*/  FFMA R5, R0, R4, R5 ;  /* 0x0000000400057223 */ /* 0x000fce0000000005 */
.L_x_23:
[----:B------:R-:W-:Y:S05]  /*0490*/  BSYNC.RECONVERGENT B0 ;  /* 0x0000000000007941 */ /* 0x000fea0003800200 */
.L_x_21:
[----:B------:R-:W0:Y:S02]  /*04a0*/  LDCU.64 UR6, c[0x0][0x390] ;  /* 0x00007200ff0677ac */ /* 0x000e240008000a00 */
[----:B0-----:R-:W-:-:S04]  /*04b0*/  IADD3 R2, P0, PT, R2, UR6, RZ ;  /* 0x0000000602027c10 */ /* 0x001fc8000ff1e0ff */
[----:B------:R-:W-:-:S05]  /*04c0*/  IADD3.X R3, PT, PT, R3, UR7, RZ, P0, !PT ;  /* 0x0000000703037c10 */ /* 0x000fca00087fe4ff */
[----:B------:R-:W-:Y:S01]  /*04d0*/  STG.E desc[UR4][R2.64], R5 ;  /* 0x0000000502007986 */ /* 0x000fe2000c101904 */
[----:B------:R-:W-:Y:S05]  /*04e0*/  EXIT ;  /* 0x000000000000794d */ /* 0x000fea0003800000 */
        .weak           $__internal_2_$__cuda_sm20_div_u64
        .type           $__internal_2_$__cuda_sm20_div_u64,@function
        .size           $__internal_2_$__cuda_sm20_div_u64,($__internal_3_$__cuda_sm20_sqrt_rn_f32_slowpath - $__internal_2_$__cuda_sm20_div_u64)
$__internal_2_$__cuda_sm20_div_u64:
[----:B------:R-:W-:Y:S02]  /*04f0*/  UMOV UR6, UR4 ;  /* 0x0000000400067c82 */ /* 0x000fe40008000000 */
[----:B------:R-:W0:Y:S08]  /*0500*/  I2F.U64.RP R3, UR6 ;  /* 0x0000000600037d12 */ /* 0x000e300008309000 */
[----:B0-----:R-:W0:Y:S02]  /*0510*/  MUFU.RCP R3, R3 ;  /* 0x0000000300037308 */ /* 0x001e240000001000 */
[----:B0-----:R-:W-:-:S06]  /*0520*/  IADD3 R4, PT, PT, R3, 0x1ffffffe, RZ ;  /* 0x1ffffffe03047810 */ /* 0x001fcc0007ffe0ff */
[----:B------:R-:W0:Y:S02]  /*0530*/  F2I.U64.TRUNC R4, R4 ;  /* 0x0000000400047311 */ /* 0x000e24000020d800 */
[----:B0-----:R-:W-:-:S04]  /*0540*/  IMAD.WIDE.U32 R6, R4, UR4, RZ ;  /* 0x0000000404067c25 */ /* 0x001fc8000f8e00ff */
[----:B------:R-:W-:Y:S01]  /*0550*/  IMAD R7, R4, UR7, R7 ;  /* 0x0000000704077c24 */ /* 0x000fe2000f8e0207 */
[----:B------:R-:W-:-:S03]  /*0560*/  IADD3 R9, P0, PT, RZ, -R6, RZ ;  /* 0x80000006ff097210 */ /* 0x000fc60007f1e0ff */
[----:B------:R-:W-:Y:S02]  /*0570*/  IMAD R7, R5, UR4, R7 ;  /* 0x0000000405077c24 */ /* 0x000fe4000f8e0207 */
[----:B------:R-:W-:-:S04]  /*0580*/  IMAD.HI.U32 R6, R4, R9, RZ ;  /* 0x0000000904067227 */ /* 0x000fc800078e00ff */
[----:B------:R-:W-:Y:S01]  /*0590*/  IMAD.X R11, RZ, RZ, ~R7, P0 ;  /* 0x000000ffff0b7224 */ /* 0x000fe200000e0e07 */
[----:B------:R-:W-:-:S03]  /*05a0*/  MOV R7, R4 ;  /* 0x0000000400077202 */ /* 0x000fc60000000f00 */
[-C--:B------:R-:W-:Y:S02]  /*05b0*/  IMAD R13, R5, R11.reuse, RZ ;  /* 0x0000000b050d7224 */ /* 0x080fe400078e02ff */
[----:B------:R-:W-:-:S04]  /*05c0*/  IMAD.WIDE.U32 R6, P0, R4, R11, R6 ;  /* 0x0000000b04067225 */ /* 0x000fc80007800006 */
[----:B------:R-:W-:-:S04]  /*05d0*/  IMAD.HI.U32 R3, R5, R11, RZ ;  /* 0x0000000b05037227 */ /* 0x000fc800078e00ff */
[----:B------:R-:W-:-:S04]  /*05e0*/  IMAD.HI.U32 R6, P1, R5, R9, R6 ;  /* 0x0000000905067227 */ /* 0x000fc80007820006 */
[----:B------:R-:W-:Y:S01]  /*05f0*/  IMAD.X R3, R3, 0x1, R5, P0 ;  /* 0x0000000103037824 */ /* 0x000fe200000e0605 */
[----:B------:R-:W-:-:S04]  /*0600*/  IADD3 R7, P2, PT, R13, R6, RZ ;  /* 0x000000060d077210 */ /* 0x000fc80007f5e0ff */
[----:B------:R-:W-:Y:S01]  /*0610*/  IADD3.X R3, PT, PT, RZ, RZ, R3, P2, P1 ;  /* 0x000000ffff037210 */ /* 0x000fe200017e2403 */
[----:B------:R-:W-:-:S04]  /*0620*/  IMAD.WIDE.U32 R4, R7, UR4, RZ ;  /* 0x0000000407047c25 */ /* 0x000fc8000f8e00ff */
[----:B------:R-:W-:Y:S01]  /*0630*/  IMAD R6, R7, UR7, R5 ;  /* 0x0000000707067c24 */ /* 0x000fe2000f8e0205 */
[----:B------:R-:W-:-:S03]  /*0640*/  IADD3 R5, P0, PT, RZ, -R4, RZ ;  /* 0x80000004ff057210 */ /* 0x000fc60007f1e0ff */
[----:B------:R-:W-:Y:S02]  /*0650*/  IMAD R4, R3, UR4, R6 ;  /* 0x0000000403047c24 */ /* 0x000fe4000f8e0206 */
[----:B------:R-:W-:-:S03]  /*0660*/  IMAD.HI.U32 R6, R7, R5, RZ ;  /* 0x0000000507067227 */ /* 0x000fc600078e00ff */
[----:B------:R-:W-:-:S05]  /*0670*/  IADD3.X R4, PT, PT, RZ, ~R4, RZ, P0, !PT ;  /* 0x80000004ff047210 */ /* 0x000fca00007fe4ff */
[----:B------:R-:W-:-:S04]  /*0680*/  IMAD.WIDE.U32 R6, P0, R7, R4, R6 ;  /* 0x0000000407067225 */ /* 0x000fc80007800006 */
[C---:B------:R-:W-:Y:S02]  /*0690*/  IMAD R8, R3.reuse, R4, RZ ;  /* 0x0000000403087224 */ /* 0x040fe400078e02ff */
[----:B------:R-:W-:-:S04]  /*06a0*/  IMAD.HI.U32 R7, P1, R3, R5, R6 ;  /* 0x0000000503077227 */ /* 0x000fc80007820006 */
[----:B------:R-:W-:Y:S02]  /*06b0*/  HFMA2 R5, -RZ, RZ, 0, 0 ;  /* 0x00000000ff057431 */ /* 0x000fe400000001ff */
        /* <DEDUP_REMOVED lines=9> */
[----:B------:R-:W-:Y:S01]  /*0750*/  IMAD.WIDE.U32 R4, R7, UR4, RZ ;  /* 0x0000000407047c25 */ /* 0x000fe2000f8e00ff */
[----:B------:R-:W-:-:S03]  /*0760*/  IADD3.X R3, PT, PT, RZ, R3, RZ, P1, !PT ;  /* 0x00000003ff037210 */ /* 0x000fc60000ffe4ff */
[----:B------:R-:W-:Y:S01]  /*0770*/  IMAD R6, R7, UR7, R5 ;  /* 0x0000000707067c24 */ /* 0x000fe2000f8e0205 */
[----:B------:R-:W-:-:S03]  /*0780*/  IADD3 R10, P1, PT, -R4, R0, RZ ;  /* 0x00000000040a7210 */ /* 0x000fc60007f3e1ff */
[----:B------:R-:W-:Y:S01]  /*0790*/  IMAD R6, R3, UR4, R6 ;  /* 0x0000000403067c24 */ /* 0x000fe2000f8e0206 */
[C---:B------:R-:W-:Y:S02]  /*07a0*/  ISETP.GE.U32.AND P0, PT, R10.reuse, UR4, PT ;  /* 0x000000040a007c0c */ /* 0x040fe4000bf06070 */
[----:B------:R-:W-:Y:S01]  /*07b0*/  IADD3 R5, P2, PT, R10, -UR4, RZ ;  /* 0x800000040a057c10 */ /* 0x000fe2000ff5e0ff */
[----:B------:R-:W-:Y:S01]  /*07c0*/  IMAD.X R9, RZ, RZ, ~R6, P1 ;  /* 0x000000ffff097224 */ /* 0x000fe200008e0e06 */
[----:B------:R-:W-:-:S04]  /*07d0*/  IADD3 R4, P1, PT, R7, 0x1, RZ ;  /* 0x0000000107047810 */ /* 0x000fc80007f3e0ff */
[C---:B------:R-:W-:Y:S02]  /*07e0*/  ISETP.GE.U32.AND.EX P0, PT, R9.reuse, UR7, PT, P0 ;  /* 0x0000000709007c0c */ /* 0x040fe4000bf06100 */
[----:B------:R-:W-:Y:S02]  /*07f0*/  IADD3.X R6, PT, PT, RZ, R3, RZ, P1, !PT ;  /* 0x00000003ff067210 */ /* 0x000fe40000ffe4ff */
[----:B------:R-:W-:Y:S02]  /*0800*/  SEL R7, R4, R7, P0 ;  /* 0x0000000704077207 */ /* 0x000fe40000000000 */
[----:B------:R-:W-:Y:S02]  /*0810*/  IADD3.X R8, PT, PT, R9, ~UR7, RZ, P2, !PT ;  /* 0x8000000709087c10 */ /* 0x000fe400097fe4ff */
[----:B------:R-:W-:Y:S02]  /*0820*/  SEL R5, R5, R10, P0 ;  /* 0x0000000a05057207 */ /* 0x000fe40000000000 */
[----:B------:R-:W-:-:S02]  /*0830*/  SEL R6, R6, R3, P0 ;  /* 0x0000000306067207 */ /* 0x000fc40000000000 */
[----:B------:R-:W-:Y:S02]  /*0840*/  IADD3 R4, P2, PT, R7, 0x1, RZ ;  /* 0x0000000107047810 */ /* 0x000fe40007f5e0ff */
[----:B------:R-:W-:Y:S02]  /*0850*/  SEL R8, R8, R9, P0 ;  /* 0x0000000908087207 */ /* 0x000fe40000000000 */
[----:B------:R-:W-:Y:S01]  /*0860*/  ISETP.GE.U32.AND P0, PT, R5, UR4, PT ;  /* 0x0000000405007c0c */ /* 0x000fe2000bf06070 */
[----:B------:R-:W-:Y:S01]  /*0870*/  IMAD.X R5, RZ, RZ, R6, P2 ;  /* 0x000000ffff057224 */ /* 0x000fe200010e0606 */
[----:B------:R-:W-:Y:S02]  /*0880*/  ISETP.NE.U32.AND P1, PT, RZ, UR4, PT ;  /* 0x00000004ff007c0c */ /* 0x000fe4000bf25070 */
[----:B------:R-:W-:Y:S02]  /*0890*/  ISETP.GE.U32.AND.EX P0, PT, R8, UR7, PT, P0 ;  /* 0x0000000708007c0c */ /* 0x000fe4000bf06100 */
[----:B------:R-:W-:-:S02]  /*08a0*/  MOV R3, 0x0 ;  /* 0x0000000000037802 */ /* 0x000fc40000000f00 */
[----:B------:R-:W-:Y:S02]  /*08b0*/  ISETP.NE.AND.EX P1, PT, RZ, UR7, PT, P1 ;  /* 0x00000007ff007c0c */ /* 0x000fe4000bf25310 */
[----:B------:R-:W-:Y:S02]  /*08c0*/  SEL R4, R4, R7, P0 ;  /* 0x0000000704047207 */ /* 0x000fe40000000000 */
[----:B------:R-:W-:Y:S02]  /*08d0*/  SEL R5, R5, R6, P0 ;  /* 0x0000000605057207 */ /* 0x000fe40000000000 */
[----:B------:R-:W-:Y:S02]  /*08e0*/  SEL R4, R4, 0xffffffff, P1 ;  /* 0xffffffff04047807 */ /* 0x000fe40000800000 */
[----:B------:R-:W-:Y:S01]  /*08f0*/  SEL R5, R5, 0xffffffff, P1 ;  /* 0xffffffff05057807 */ /* 0x000fe20000800000 */
[----:B------:R-:W-:Y:S06]  /*0900*/  RET.REL.NODEC R2 `(_Z24compute_gradients_kernelPfS_S_mmmj) ;  /* 0xfffffff402bc7950 */ /* 0x000fec0003c3ffff */
        .weak           $__internal_3_$__cuda_sm20_sqrt_rn_f32_slowpath
        .type           $__internal_3_$__cuda_sm20_sqrt_rn_f32_slowpath,@function
        .size           $__internal_3_$__cuda_sm20_sqrt_rn_f32_slowpath,(.L_x_83 - $__internal_3_$__cuda_sm20_sqrt_rn_f32_slowpath)
$__internal_3_$__cuda_sm20_sqrt_rn_f32_slowpath:
[----:B------:R-:W-:-:S13]  /*0910*/  LOP3.LUT P0, RZ, R8, 0x7fffffff, RZ, 0xc0, !PT ;  /* 0x7fffffff08ff7812 */ /* 0x000fda000780c0ff */
[----:B------:R-:W-:Y:S01]  /*0920*/  @!P0 IMAD.MOV.U32 R4, RZ, RZ, R8 ;  /* 0x000000ffff048224 */ /* 0x000fe200078e0008 */
[----:B------:R-:W-:Y:S06]  /*0930*/  @!P0 BRA `(.L_x_24) ;  /* 0x0000000000448947 */ /* 0x000fec0003800000 */
[----:B------:R-:W-:Y:S02]  /*0940*/  FSETP.GEU.FTZ.AND P0, PT, R8, RZ, PT ;  /* 0x000000ff0800720b */ /* 0x000fe40003f1e000 */
[----:B------:R-:W-:-:S11]  /*0950*/  MOV R0, R8 ;  /* 0x0000000800007202 */ /* 0x000fd60000000f00 */
[----:B------:R-:W-:Y:S01]  /*0960*/  @!P0 IMAD.MOV.U32 R4, RZ, RZ, 0x7fffffff ;  /* 0x7fffffffff048424 */ /* 0x000fe200078e00ff */
[----:B------:R-:W-:Y:S06]  /*0970*/  @!P0 BRA `(.L_x_24) ;  /* 0x0000000000348947 */ /* 0x000fec0003800000 */
[----:B------:R-:W-:-:S13]  /*0980*/  FSETP.GTU.FTZ.AND P0, PT, |R0|, +INF , PT ;  /* 0x7f8000000000780b */ /* 0x000fda0003f1c200 */
[----:B------:R-:W-:Y:S01]  /*0990*/  @P0 FADD.FTZ R4, R0, 1 ;  /* 0x3f80000000040421 */ /* 0x000fe20000010000 */
[----:B------:R-:W-:Y:S06]  /*09a0*/  @P0 BRA `(.L_x_24) ;  /* 0x0000000000280947 */ /* 0x000fec0003800000 */
[----:B------:R-:W-:-:S13]  /*09b0*/  FSETP.NEU.FTZ.AND P0, PT, |R0|, +INF , PT ;  /* 0x7f8000000000780b */ /* 0x000fda0003f1d200 */
[----:B------:R-:W-:-:S04]  /*09c0*/  @P0 FFMA R5, R0, 1.84467440737095516160e+19, RZ ;  /* 0x5f80000000050823 */ /* 0x000fc800000000ff */
[----:B------:R-:W0:Y:S02]  /*09d0*/  @P0 MUFU.RSQ R4, R5 ;  /* 0x0000000500040308 */ /* 0x000e240000001400 */
[----:B0-----:R-:W-:Y:S01]  /*09e0*/  @P0 FMUL.FTZ R6, R5, R4 ;  /* 0x0000000405060220 */ /* 0x001fe20000410000 */
[----:B------:R-:W-:Y:S01]  /*09f0*/  @P0 FMUL.FTZ R8, R4, 0.5 ;  /* 0x3f00000004080820 */ /* 0x000fe20000410000 */
[----:B------:R-:W-:Y:S02]  /*0a00*/  @!P0 MOV R4, R0 ;  /* 0x0000000000048202 */ /* 0x000fe40000000f00 */
[----:B------:R-:W-:-:S04]  /*0a10*/  @P0 FADD.FTZ R7, -R6, -RZ ;  /* 0x800000ff06070221 */ /* 0x000fc80000010100 */
[----:B------:R-:W-:-:S04]  /*0a20*/  @P0 FFMA R7, R6, R7, R5 ;  /* 0x0000000706070223 */ /* 0x000fc80000000005 */
[----:B------:R-:W-:-:S04]  /*0a30*/  @P0 FFMA R7, R7, R8, R6 ;  /* 0x0000000807070223 */ /* 0x000fc80000000006 */
[----:B------:R-:W-:-:S07]  /*0a40*/  @P0 FMUL.FTZ R4, R7, 2.3283064365386962891e-10 ;  /* 0x2f80000007040820 */ /* 0x000fce0000410000 */
.L_x_24:
[----:B------:R-:W-:Y:S01]  /*0a50*/  IMAD.MOV.U32 R0, RZ, RZ, R4 ;  /* 0x000000ffff007224 */ /* 0x000fe200078e0004 */
[----:B------:R-:W-:Y:S01]  /*0a60*/  MOV R4, R9 ;  /* 0x0000000900047202 */ /* 0x000fe20000000f00 */
[----:B------:R-:W-:-:S04]  /*0a70*/  IMAD.MOV.U32 R5, RZ, RZ, 0x0 ;  /* 0x00000000ff057424 */ /* 0x000fc800078e00ff */
[----:B------:R-:W-:Y:S05]  /*0a80*/  RET.REL.NODEC R4 `(_Z24compute_gradients_kernelPfS_S_mmmj) ;  /* 0xfffffff4045c7950 */ /* 0x000fea0003c3ffff */
.L_x_25:
        /* <DEDUP_REMOVED lines=15> */
.L_x_83:


//--------------------- .text._Z24elementwise_divide_floatfPfmmmj --------------------------
	.section	.text._Z24elementwise_divide_floatfPfmmmj,"ax",@progbits
	.align	128
        .global         _Z24elementwise_divide_floatfPfmmmj
        .type           _Z24elementwise_divide_floatfPfmmmj,@function
        .size           _Z24elementwise_divide_floatfPfmmmj,(.L_x_85 - _Z24elementwise_divide_floatfPfmmmj)
        .other          _Z24elementwise_divide_floatfPfmmmj,@"STO_CUDA_ENTRY STV_DEFAULT"
_Z24elementwise_divide_floatfPfmmmj:
.text._Z24elementwise_divide_floatfPfmmmj:
        /* <DEDUP_REMOVED lines=33> */
.L_x_26:
[----:B------:R-:W-:-:S07]  /*0210*/  MOV R2, 0x230 ;  /* 0x0000023000027802 */ /* 0x000fce0000000f00 */
[----:B------:R-:W-:Y:S05]  /*0220*/  CALL.REL.NOINC `($__internal_4_$__cuda_sm20_div_u64) ;  /* 0x0000000000887944 */ /* 0x000fea0003c00000 */
[----:B------:R-:W-:Y:S02]  /*0230*/  IMAD.MOV.U32 R2, RZ, RZ, R4 ;  /* 0x000000ffff027224 */ /* 0x000fe400078e0004 */
[----:B------:R-:W-:-:S07]  /*0240*/  IMAD.MOV.U32 R3, RZ, RZ, R5 ;  /* 0x000000ffff037224 */ /* 0x000fce00078e0005 */
.L_x_27:
[----:B------:R-:W0:Y:S02]  /*0250*/  LDCU UR6, c[0x0][0x3a8] ;  /* 0x00007500ff0677ac */ /* 0x000e240008000800 */
[----:B0-----:R-:W-:-:S13]  /*0260*/  ISETP.GE.U32.AND P0, PT, R0, UR6, PT ;  /* 0x0000000600007c0c */ /* 0x001fda000bf06070 */
[----:B------:R-:W-:Y:S05]  /*0270*/  @P0 EXIT ;  /* 0x000000000000094d */ /* 0x000fea0003800000 */
[----:B------:R-:W0:Y:S01]  /*0280*/  LDCU.64 UR6, c[0x0][0x398] ;  /* 0x00007300ff0677ac */ /* 0x000e220008000a00 */
[----:B------:R-:W-:Y:S01]  /*0290*/  IMAD.MOV.U32 R5, RZ, RZ, RZ ;  /* 0x000000ffff057224 */ /* 0x000fe200078e00ff */
[----:B------:R-:W-:Y:S01]  /*02a0*/  UIADD3 UR4, UPT, UPT, -UR4, URZ, URZ ;  /* 0x000000ff04047290 */ /* 0x000fe2000fffe1ff */
[----:B------:R-:W1:Y:S05]  /*02b0*/  LDCU.64 UR8, c[0x0][0x388] ;  /* 0x00007100ff0877ac */ /* 0x000e6a0008000a00 */
[----:B------:R-:W-:-:S05]  /*02c0*/  IMAD R4, R2, UR4, R0 ;  /* 0x0000000402047c24 */ /* 0x000fca000f8e0200 */
[----:B------:R-:W2:Y:S01]  /*02d0*/  LDCU.64 UR4, c[0x0][0x358] ;  /* 0x00006b00ff0477ac */ /* 0x000ea20008000a00 */
[----:B0-----:R-:W-:-:S04]  /*02e0*/  IMAD R3, R3, UR6, RZ ;  /* 0x0000000603037c24 */ /* 0x001fc8000f8e02ff */
[C---:B------:R-:W-:Y:S02]  /*02f0*/  IMAD R7, R2.reuse, UR7, R3 ;  /* 0x0000000702077c24 */ /* 0x040fe4000f8e0203 */
[----:B------:R-:W-:-:S04]  /*0300*/  IMAD.WIDE.U32 R2, R2, UR6, R4 ;  /* 0x0000000602027c25 */ /* 0x000fc8000f8e0004 */
[----:B------:R-:W-:Y:S01]  /*0310*/  IMAD.IADD R3, R3, 0x1, R7 ;  /* 0x0000000103037824 */ /* 0x000fe200078e0207 */
[C---:B-1----:R-:W-:Y:S01]  /*0320*/  LEA R4, P0, R2.reuse, UR8, 0x2 ;  /* 0x0000000802047c11 */ /* 0x042fe2000f8010ff */
[----:B------:R-:W0:Y:S03]  /*0330*/  LDC R7, c[0x0][0x380] ;  /* 0x0000e000ff077b82 */ /* 0x000e260000000800 */
[----:B------:R-:W-:-:S05]  /*0340*/  LEA.HI.X R5, R2, UR9, R3, 0x2, P0 ;  /* 0x0000000902057c11 */ /* 0x000fca00080f1403 */
[----:B--2---:R-:W2:Y:S01]  /*0350*/  LDG.E R0, desc[UR4][R4.64] ;  /* 0x0000000404007981 */ /* 0x004ea2000c1e1900 */
[----:B------:R-:W-:Y:S01]  /*0360*/  BSSY.RECONVERGENT B0, `(.L_x_28) ;  /* 0x000000c000007945 */ /* 0x000fe20003800200 */
[----:B0-----:R-:W0:Y:S02]  /*0370*/  MUFU.RCP R2, R7 ;  /* 0x0000000700027308 */ /* 0x001e240000001000 */
[----:B0-----:R-:W-:-:S04]  /*0380*/  FFMA R3, R2, -R7, 1 ;  /* 0x3f80000002037423 */ /* 0x001fc80000000807 */
[----:B------:R-:W-:Y:S02]  /*0390*/  FFMA R3, R2, R3, R2 ;  /* 0x0000000302037223 */ /* 0x000fe40000000002 */
[----:B--2---:R-:W0:Y:S02]  /*03a0*/  FCHK P0, R0, R7 ;  /* 0x0000000700007302 */ /* 0x004e240000000000 */
[----:B------:R-:W-:-:S04]  /*03b0*/  FFMA R2, R0, R3, RZ ;  /* 0x0000000300027223 */ /* 0x000fc800000000ff */
[----:B------:R-:W-:-:S04]  /*03c0*/  FFMA R6, R2, -R7, R0 ;  /* 0x8000000702067223 */ /* 0x000fc80000000000 */
[----:B------:R-:W-:Y:S01]  /*03d0*/  FFMA R3, R3, R6, R2 ;  /* 0x0000000603037223 */ /* 0x000fe20000000002 */
[----:B0-----:R-:W-:Y:S06]  /*03e0*/  @!P0 BRA `(.L_x_29) ;  /* 0x00000000000c8947 */ /* 0x001fec0003800000 */
[----:B------:R-:W-:-:S07]  /*03f0*/  MOV R2, 0x410 ;  /* 0x0000041000027802 */ /* 0x000fce0000000f00 */
[----:B------:R-:W-:Y:S05]  /*0400*/  CALL.REL.NOINC `($__internal_5_$__cuda_sm3x_div_rn_noftz_f32_slowpath) ;  /* 0x0000000400187944 */ /* 0x000fea0003c00000 */
[----:B------:R-:W-:-:S07]  /*0410*/  MOV R3, R0 ;  /* 0x0000000000037202 */ /* 0x000fce0000000f00 */
.L_x_29:
[----:B------:R-:W-:Y:S05]  /*0420*/  BSYNC.RECONVERGENT B0 ;  /* 0x0000000000007941 */ /* 0x000fea0003800200 */
.L_x_28:
[----:B------:R-:W-:Y:S01]  /*0430*/  STG.E desc[UR4][R4.64], R3 ;  /* 0x0000000304007986 */ /* 0x000fe2000c101904 */
[----:B------:R-:W-:Y:S05]  /*0440*/  EXIT ;  /* 0x000000000000794d */ /* 0x000fea0003800000 */
        .weak           $__internal_4_$__cuda_sm20_div_u64
        .type           $__internal_4_$__cuda_sm20_div_u64,@function
        .size           $__internal_4_$__cuda_sm20_div_u64,($__internal_5_$__cuda_sm3x_div_rn_noftz_f32_slowpath - $__internal_4_$__cuda_sm20_div_u64)
$__internal_4_$__cuda_sm20_div_u64:
[----:B------:R-:W-:Y:S02]  /*0450*/  UMOV UR6, UR4 ;  /* 0x0000000400067c82 */ /* 0x000fe40008000000 */
[----:B------:R-:W0:Y:S08]  /*0460*/  I2F.U64.RP R3, UR6 ;  /* 0x0000000600037d12 */ /* 0x000e300008309000 */
[----:B0-----:R-:W0:Y:S02]  /*0470*/  MUFU.RCP R3, R3 ;  /* 0x0000000300037308 */ /* 0x001e240000001000 */
[----:B0-----:R-:W-:-:S06]  /*0480*/  VIADD R4, R3, 0x1ffffffe ;  /* 0x1ffffffe03047836 */ /* 0x001fcc0000000000 */
[----:B------:R-:W0:Y:S02]  /*0490*/  F2I.U64.TRUNC R4, R4 ;  /* 0x0000000400047311 */ /* 0x000e24000020d800 */
[----:B0-----:R-:W-:-:S04]  /*04a0*/  IMAD.WIDE.U32 R6, R4, UR4, RZ ;  /* 0x0000000404067c25 */ /* 0x001fc8000f8e00ff */
[----:B------:R-:W-:Y:S01]  /*04b0*/  IMAD R7, R4, UR7, R7 ;  /* 0x0000000704077c24 */ /* 0x000fe2000f8e0207 */
[----:B------:R-:W-:-:S03]  /*04c0*/  IADD3 R9, P0, PT, RZ, -R6, RZ ;  /* 0x80000006ff097210 */ /* 0x000fc60007f1e0ff */
[----:B------:R-:W-:Y:S02]  /*04d0*/  IMAD R7, R5, UR4, R7 ;  /* 0x0000000405077c24 */ /* 0x000fe4000f8e0207 */
        /* <DEDUP_REMOVED lines=14> */
[----:B------:R-:W-:-:S04]  /*05c0*/  IMAD.HI.U32 R6, R7, R5, RZ ;  /* 0x0000000507067227 */ /* 0x000fc800078e00ff */
[----:B------:R-:W-:-:S04]  /*05d0*/  IMAD.X R4, RZ, RZ, ~R4, P0 ;  /* 0x000000ffff047224 */ /* 0x000fc800000e0e04 */
[----:B------:R-:W-:-:S04]  /*05e0*/  IMAD.WIDE.U32 R6, P0, R7, R4, R6 ;  /* 0x0000000407067225 */ /* 0x000fc80007800006 */
[C---:B------:R-:W-:Y:S02]  /*05f0*/  IMAD R8, R3.reuse, R4, RZ ;  /* 0x0000000403087224 */ /* 0x040fe400078e02ff */
[----:B------:R-:W-:-:S04]  /*0600*/  IMAD.HI.U32 R7, P1, R3, R5, R6 ;  /* 0x0000000503077227 */ /* 0x000fc80007820006 */
[----:B------:R-:W-:Y:S01]  /*0610*/  IMAD.HI.U32 R6, R3, R4, RZ ;  /* 0x0000000403067227 */ /* 0x000fe200078e00ff */
[----:B------:R-:W-:-:S03]  /*0620*/  IADD3 R7, P2, PT, R8, R7, RZ ;  /* 0x0000000708077210 */ /* 0x000fc60007f5e0ff */
[----:B------:R-:W-:Y:S01]  /*0630*/  IMAD.MOV.U32 R5, RZ, RZ, RZ ;  /* 0x000000ffff057224 */ /* 0x000fe200078e00ff */
[----:B------:R-:W-:Y:S01]  /*0640*/  IADD3.X R3, PT, PT, R6, R3, RZ, P0, !PT ;  /* 0x0000000306037210 */ /* 0x000fe200007fe4ff */
[----:B------:R-:W-:-:S03]  /*0650*/  IMAD.HI.U32 R4, R7, R0, RZ ;  /* 0x0000000007047227 */ /* 0x000fc600078e00ff */
[----:B------:R-:W-:Y:S01]  /*0660*/  IADD3.X R3, PT, PT, RZ, RZ, R3, P2, P1 ;  /* 0x000000ffff037210 */ /* 0x000fe200017e2403 */
[----:B------:R-:W-:-:S04]  /*0670*/  IMAD.WIDE.U32 R4, RZ, R7, R4 ;  /* 0x00000007ff047225 */ /* 0x000fc800078e0004 */
[----:B------:R-:W-:-:S05]  /*0680*/  IMAD.HI.U32 R3, P0, R3, R0, R4 ;  /* 0x0000000003037227 */ /* 0x000fca0007800004 */
[----:B------:R-:W-:Y:S01]  /*0690*/  IADD3 R7, P1, PT, RZ, R3, RZ ;  /* 0x00000003ff077210 */ /* 0x000fe20007f3e0ff */
[----:B------:R-:W-:-:S04]  /*06a0*/  IMAD.X R3, RZ, RZ, RZ, P0 ;  /* 0x000000ffff037224 */ /* 0x000fc800000e06ff */
[----:B------:R-:W-:-:S04]  /*06b0*/  IMAD.WIDE.U32 R4, R7, UR4, RZ ;  /* 0x0000000407047c25 */ /* 0x000fc8000f8e00ff */
[----:B------:R-:W-:Y:S01]  /*06c0*/  IMAD.X R3, RZ, RZ, R3, P1 ;  /* 0x000000ffff037224 */ /* 0x000fe200008e0603 */
[----:B------:R-:W-:Y:S01]  /*06d0*/  IADD3 R10, P1, PT, -R4, R0, RZ ;  /* 0x00000000040a7210 */ /* 0x000fe20007f3e1ff */
[----:B------:R-:W-:-:S03]  /*06e0*/  IMAD R6, R7, UR7, R5 ;  /* 0x0000000707067c24 */ /* 0x000fc6000f8e0205 */
[C---:B------:R-:W-:Y:S01]  /*06f0*/  ISETP.GE.U32.AND P0, PT, R10.reuse, UR4, PT ;  /* 0x000000040a007c0c */ /* 0x040fe2000bf06070 */
[----:B------:R-:W-:Y:S01]  /*0700*/  IMAD R6, R3, UR4, R6 ;  /* 0x0000000403067c24 */ /* 0x000fe2000f8e0206 */
[----:B------:R-:W-:-:S03]  /*0710*/  IADD3 R5, P2, PT, R10, -UR4, RZ ;  /* 0x800000040a057c10 */ /* 0x000fc6000ff5e0ff */
[----:B------:R-:W-:Y:S01]  /*0720*/  IMAD.X R9, RZ, RZ, ~R6, P1 ;  /* 0x000000ffff097224 */ /* 0x000fe200008e0e06 */
[----:B------:R-:W-:-:S04]  /*0730*/  IADD3 R4, P1, PT, R7, 0x1, RZ ;  /* 0x0000000107047810 */ /* 0x000fc80007f3e0ff */
[C---:B------:R-:W-:Y:S01]  /*0740*/  ISETP.GE.U32.AND.EX P0, PT, R9.reuse, UR7, PT, P0 ;  /* 0x0000000709007c0c */ /* 0x040fe2000bf06100 */
[----:B------:R-:W-:Y:S01]  /*0750*/  IMAD.X R6, RZ, RZ, R3, P1 ;  /* 0x000000ffff067224 */ /* 0x000fe200008e0603 */
[----:B------:R-:W-:Y:S02]  /*0760*/  IADD3.X R8, PT, PT, R9, ~UR7, RZ, P2, !PT ;  /* 0x8000000709087c10 */ /* 0x000fe400097fe4ff */
[----:B------:R-:W-:Y:S02]  /*0770*/  SEL R5, R5, R10, P0 ;  /* 0x0000000a05057207 */ /* 0x000fe40000000000 */
[----:B------:R-:W-:Y:S02]  /*0780*/  SEL R7, R4, R7, P0 ;  /* 0x0000000704077207 */ /* 0x000fe40000000000 */
[----:B------:R-:W-:Y:S02]  /*0790*/  SEL R8, R8, R9, P0 ;  /* 0x0000000908087207 */ /* 0x000fe40000000000 */
[----:B------:R-:W-:Y:S01]  /*07a0*/  SEL R6, R6, R3, P0 ;  /* 0x0000000306067207 */ /* 0x000fe20000000000 */
[----:B------:R-:W-:Y:S01]  /*07b0*/  IMAD.MOV.U32 R3, RZ, RZ, 0x0 ;  /* 0x00000000ff037424 */ /* 0x000fe200078e00ff */
[----:B------:R-:W-:-:S02]  /*07c0*/  ISETP.GE.U32.AND P0, PT, R5, UR4, PT ;  /* 0x0000000405007c0c */ /* 0x000fc4000bf06070 */
[----:B------:R-:W-:Y:S02]  /*07d0*/  IADD3 R4, P2, PT, R7, 0x1, RZ ;  /* 0x0000000107047810 */ /* 0x000fe40007f5e0ff */
[----:B------:R-:W-:Y:S02]  /*07e0*/  ISETP.NE.U32.AND P1, PT, RZ, UR4, PT ;  /* 0x00000004ff007c0c */ /* 0x000fe4000bf25070 */
[----:B------:R-:W-:Y:S02]  /*07f0*/  ISETP.GE.U32.AND.EX P0, PT, R8, UR7, PT, P0 ;  /* 0x0000000708007c0c */ /* 0x000fe4000bf06100 */
[----:B------:R-:W-:Y:S02]  /*0800*/  IADD3.X R5, PT, PT, RZ, R6, RZ, P2, !PT ;  /* 0x00000006ff057210 */ /* 0x000fe400017fe4ff */
[----:B------:R-:W-:Y:S02]  /*0810*/  ISETP.NE.AND.EX P1, PT, RZ, UR7, PT, P1 ;  /* 0x00000007ff007c0c */ /* 0x000fe4000bf25310 */
[----:B------:R-:W-:-:S02]  /*0820*/  SEL R4, R4, R7, P0 ;  /* 0x0000000704047207 */ /* 0x000fc40000000000 */
[----:B------:R-:W-:Y:S02]  /*0830*/  SEL R5, R5, R6, P0 ;  /* 0x0000000605057207 */ /* 0x000fe40000000000 */
[----:B------:R-:W-:Y:S02]  /*0840*/  SEL R4, R4, 0xffffffff, P1 ;  /* 0xffffffff04047807 */ /* 0x000fe40000800000 */
[----:B------:R-:W-:Y:S01]  /*0850*/  SEL R5, R5, 0xffffffff, P1 ;  /* 0xffffffff05057807 */ /* 0x000fe20000800000 */
[----:B------:R-:W-:Y:S06]  /*0860*/  RET.REL.NODEC R2 `(_Z24elementwise_divide_floatfPfmmmj) ;  /* 0xfffffff402e47950 */ /* 0x000fec0003c3ffff */
        .weak           $__internal_5_$__cuda_sm3x_div_rn_noftz_f32_slowpath
        .type           $__internal_5_$__cuda_sm3x_div_rn_noftz_f32_slowpath,@function
        .size           $__internal_5_$__cuda_sm3x_div_rn_noftz_f32_slowpath,(.L_x_85 - $__internal_5_$__cuda_sm3x_div_rn_noftz_f32_slowpath)
$__internal_5_$__cuda_sm3x_div_rn_noftz_f32_slowpath:
        /* <DEDUP_REMOVED lines=38> */
.L_x_31:
[----:B------:R-:W-:Y:S01]  /*0ad0*/  LEA R0, R7, 0xc0800000, 0x17 ;  /* 0xc080000007007811 */ /* 0x000fe200078eb8ff */
[----:B------:R-:W-:Y:S01]  /*0ae0*/  BSSY.RECONVERGENT B2, `(.L_x_36) ;  /* 0x0000036000027945 */ /* 0x000fe20003800200 */
[----:B------:R-:W-:-:S03]  /*0af0*/  IADD3 R3, PT, PT, R12, -0x7f, RZ ;  /* 0xffffff810c037810 */ /* 0x000fc60007ffe0ff */
[----:B------:R-:W-:Y:S01]  /*0b00*/  IMAD.IADD R9, R9, 0x1, -R0 ;  /* 0x0000000109097824 */ /* 0x000fe200078e0a00 */
[C---:B------:R-:W-:Y:S01]  /*0b10*/  IADD3 R7, PT, PT, R3.reuse, 0x7f, -R7 ;  /* 0x0000007f03077810 */ /* 0x040fe20007ffe807 */
[----:B------:R-:W-:Y:S02]  /*0b20*/  IMAD R0, R3, -0x800000, R6 ;  /* 0xff80000003007824 */ /* 0x000fe400078e0206 */
[----:B------:R-:W0:Y:S01]  /*0b30*/  MUFU.RCP R10, R9 ;  /* 0x00000009000a7308 */ /* 0x000e220000001000 */
[----:B------:R-:W-:Y:S01]  /*0b40*/  FADD.FTZ R11, -R9, -RZ ;  /* 0x800000ff090b7221 */ /* 0x000fe20000010100 */
[----:B------:R-:W-:-:S03]  /*0b50*/  IMAD.IADD R7, R7, 0x1, R8 ;  /* 0x0000000107077824 */ /* 0x000fc600078e0208 */
        /* <DEDUP_REMOVED lines=20> */
[-CC-:B------:R-:W-:Y:S01]  /*0ca0*/  FFMA.RZ R3, R15, R11.reuse, R6.reuse ;  /* 0x0000000b0f037223 */ /* 0x180fe2000000c006 */
[C---:B------:R-:W-:Y:S01]  /*0cb0*/  VIADD R8, R9.reuse, 0x20 ;  /* 0x0000002009087836 */ /* 0x040fe20000000000 */
[C---:B------:R-:W-:Y:S02]  /*0cc0*/  ISETP.NE.AND P2, PT, R9.reuse, RZ, PT ;  /* 0x000000ff0900720c */ /* 0x040fe40003f45270 */
[----:B------:R-:W-:Y:S02]  /*0cd0*/  ISETP.NE.AND P1, PT, R9, RZ, PT ;  /* 0x000000ff0900720c */ /* 0x000fe40003f25270 */
[----:B------:R-:W-:Y:S01]  /*0ce0*/  LOP3.LUT R7, R3, 0x7fffff, RZ, 0xc0, !PT ;  /* 0x007fffff03077812 */ /* 0x000fe200078ec0ff */
[CCC-:B------:R-:W-:Y:S01]  /*0cf0*/  FFMA.RP R3, R15.reuse, R11.reuse, R6.reuse ;  /* 0x0000000b0f037223 */ /* 0x1c0fe20000008006 */
[----:B------:R-:W-:Y:S01]  /*0d00*/  FFMA.RM R6, R15, R11, R6 ;  /* 0x0000000b0f067223 */ /* 0x000fe20000004006 */
[----:B------:R-:W-:Y:S02]  /*0d10*/  IADD3 R9, PT, PT, -R9, RZ, RZ ;  /* 0x000000ff09097210 */ /* 0x000fe40007ffe1ff */
[----:B------:R-:W-:-:S02]  /*0d20*/  LOP3.LUT R7, R7, 0x800000, RZ, 0xfc, !PT ;  /* 0x0080000007077812 */ /* 0x000fc400078efcff */
[----:B------:R-:W-:Y:S02]  /*0d30*/  FSETP.NEU.FTZ.AND P0, PT, R3, R6, PT ;  /* 0x000000060300720b */ /* 0x000fe40003f1d000 */
[----:B------:R-:W-:Y:S02]  /*0d40*/  SHF.L.U32 R8, R7, R8, RZ ;  /* 0x0000000807087219 */ /* 0x000fe400000006ff */
[----:B------:R-:W-:Y:S02]  /*0d50*/  SEL R6, R9, RZ, P2 ;  /* 0x000000ff09067207 */ /* 0x000fe40001000000 */
[----:B------:R-:W-:Y:S02]  /*0d60*/  ISETP.NE.AND P1, PT, R8, RZ, P1 ;  /* 0x000000ff0800720c */ /* 0x000fe40000f25270 */
[----:B------:R-:W-:Y:S02]  /*0d70*/  SHF.R.U32.HI R6, RZ, R6, R7 ;  /* 0x00000006ff067219 */ /* 0x000fe40000011607 */
[----:B------:R-:W-:-:S02]  /*0d80*/  PLOP3.LUT P0, PT, P0, P1, PT, 0xf8, 0x8f ;  /* 0x00000000008f781c */ /* 0x000fc40000703f70 */
[----:B------:R-:W-:Y:S02]  /*0d90*/  SHF.R.U32.HI R8, RZ, 0x1, R6 ;  /* 0x00000001ff087819 */ /* 0x000fe40000011606 */
[----:B------:R-:W-:-:S04]  /*0da0*/  SEL R3, RZ, 0x1, !P0 ;  /* 0x00000001ff037807 */ /* 0x000fc80004000000 */
[----:B------:R-:W-:-:S04]  /*0db0*/  LOP3.LUT R3, R3, 0x1, R8, 0xf8, !PT ;  /* 0x0000000103037812 */ /* 0x000fc800078ef808 */
[----:B------:R-:W-:-:S05]  /*0dc0*/  LOP3.LUT R3, R3, R6, RZ, 0xc0, !PT ;  /* 0x0000000603037212 */ /* 0x000fca00078ec0ff */
[----:B------:R-:W-:-:S05]  /*0dd0*/  IMAD.IADD R3, R8, 0x1, R3 ;  /* 0x0000000108037824 */ /* 0x000fca00078e0203 */
[----:B------:R-:W-:Y:S01]  /*0de0*/  LOP3.LUT R0, R3, R0, RZ, 0xfc, !PT ;  /* 0x0000000003007212 */ /* 0x000fe200078efcff */
[----:B------:R-:W-:Y:S06]  /*0df0*/  BRA `(.L_x_39) ;  /* 0x0000000000107947 */ /* 0x000fec0003800000 */
.L_x_38:
[----:B------:R-:W-:-:S04]  /*0e00*/  LOP3.LUT R0, R0, 0x80000000, RZ, 0xc0, !PT ;  /* 0x8000000000007812 */ /* 0x000fc800078ec0ff */
[----:B------:R-:W-:Y:S01]  /*0e10*/  LOP3.LUT R0, R0, 0x7f800000, RZ, 0xfc, !PT ;  /* 0x7f80000000007812 */ /* 0x000fe200078efcff */
[----:B------:R-:W-:Y:S06]  /*0e20*/  BRA `(.L_x_39) ;  /* 0x0000000000047947 */ /* 0x000fec0003800000 */
.L_x_37:
[----:B------:R-:W-:-:S07]  /*0e30*/  IMAD R0, R7, 0x800000, R0 ;  /* 0x0080000007007824 */ /* 0x000fce00078e0200 */
.L_x_39:
[----:B------:R-:W-:Y:S05]  /*0e40*/  BSYNC.RECONVERGENT B2 ;  /* 0x0000000000027941 */ /* 0x000fea0003800200 */
.L_x_36:
[----:B------:R-:W-:Y:S05]  /*0e50*/  BRA `(.L_x_40) ;  /* 0x0000000000207947 */ /* 0x000fea0003800000 */
.L_x_35:
[----:B------:R-:W-:-:S04]  /*0e60*/  LOP3.LUT R0, R9, 0x80000000, R6, 0x48, !PT ;  /* 0x8000000009007812 */ /* 0x000fc800078e4806 */
[----:B------:R-:W-:Y:S01]  /*0e70*/  LOP3.LUT R0, R0, 0x7f800000, RZ, 0xfc, !PT ;  /* 0x7f80000000007812 */ /* 0x000fe200078efcff */
[----:B------:R-:W-:Y:S06]  /*0e80*/  BRA `(.L_x_40) ;  /* 0x0000000000147947 */ /* 0x000fec0003800000 */
.L_x_34:
[----:B------:R-:W-:Y:S01]  /*0e90*/  LOP3.LUT R0, R9, 0x80000000, R6, 0x48, !PT ;  /* 0x8000000009007812 */ /* 0x000fe200078e4806 */
[----:B------:R-:W-:Y:S06]  /*0ea0*/  BRA `(.L_x_40) ;  /* 0x00000000000c7947 */ /* 0x000fec0003800000 */
.L_x_33:
[----:B------:R-:W0:Y:S01]  /*0eb0*/  MUFU.RSQ R0, -QNAN ;  /* 0xffc0000000007908 */ /* 0x000e220000001400 */
[----:B------:R-:W-:Y:S05]  /*0ec0*/  BRA `(.L_x_40) ;  /* 0x0000000000047947 */ /* 0x000fea0003800000 */
.L_x_32:
[----:B------:R-:W-:-:S07]  /*0ed0*/  FADD.FTZ R0, R0, R3 ;  /* 0x0000000300007221 */ /* 0x000fce0000010000 */
.L_x_40:
[----:B------:R-:W-:Y:S05]  /*0ee0*/  BSYNC.RECONVERGENT B1 ;  /* 0x0000000000017941 */ /* 0x000fea0003800200 */
.L_x_30:
[----:B------:R-:W-:-:S04]  /*0ef0*/  IMAD.MOV.U32 R3, RZ, RZ, 0x0 ;  /* 0x00000000ff037424 */ /* 0x000fc800078e00ff */
[----:B0-----:R-:W-:Y:S05]  /*0f00*/  RET.REL.NODEC R2 `(_Z24elementwise_divide_floatfPfmmmj) ;  /* 0xfffffff0023c7950 */ /* 0x001fea0003c3ffff */
.L_x_41:
        /* <DEDUP_REMOVED lines=15> */
.L_x_85:


//--------------------- .text._Z21print_elements_kernelPhi --------------------------
	.section	.text._Z21print_elements_kernelPhi,"ax",@progbits
	.align	128
        .global         _Z21print_elements_kernelPhi
        .type           _Z21print_elements_kernelPhi,@function
        .size           _Z21print_elements_kernelPhi,(.L_x_89 - _Z21print_elements_kernelPhi)
        .other          _Z21print_elements_kernelPhi,@"STO_CUDA_ENTRY STV_DEFAULT"
_Z21print_elements_kernelPhi:
.text._Z21print_elements_kernelPhi:
[----:B------:R-:W0:Y:S01]  /*0000*/  LDC R1, c[0x0][0x37c] ;  /* 0x0000df00ff017b82 */ /* 0x000e220000000800 */
[----:B------:R-:W1:Y:S01]  /*0010*/  LDCU UR4, c[0x0][0x388] ;  /* 0x00007100ff0477ac */ /* 0x000e620008000800 */
[----:B0-----:R-:W-:Y:S01]  /*0020*/  VIADD R1, R1, 0xfffffff8 ;  /* 0xfffffff801017836 */ /* 0x001fe20000000000 */
[----:B------:R-:W0:Y:S01]  /*0030*/  LDCU UR5, c[0x0][0x2f8] ;  /* 0x00005f00ff0577ac */ /* 0x000e220008000800 */
[----:B------:R-:W2:Y:S01]  /*0040*/  LDCU UR6, c[0x0][0x2fc] ;  /* 0x00005f80ff0677ac */ /* 0x000ea20008000800 */
[----:B-1----:R-:W-:Y:S02]  /*0050*/  UISETP.GE.AND UP0, UPT, UR4, 0x1, UPT ;  /* 0x000000010400788c */ /* 0x002fe4000bf06270 */
[----:B0-----:R-:W-:-:S05]  /*0060*/  IADD3 R18, P0, PT, R1, UR5, RZ ;  /* 0x0000000501127c10 */ /* 0x001fca000ff1e0ff */
[----:B--2---:R-:W-:Y:S02]  /*0070*/  IMAD.X R2, RZ, RZ, UR6, P0 ;  /* 0x00000006ff027e24 */ /* 0x004fe400080e06ff */
[----:B------:R-:W-:Y:S06]  /*0080*/  BRA.U !UP0, `(.L_x_42) ;  /* 0x0000001508887547 */ /* 0x000fec000b800000 */
[----:B------:R-:W-:Y:S01]  /*0090*/  UISETP.GE.U32.AND UP0, UPT, UR4, 0x10, UPT ;  /* 0x000000100400788c */ /* 0x000fe2000bf06070 */
[----:B------:R-:W-:Y:S01]  /*00a0*/  IMAD.MOV.U32 R19, RZ, RZ, RZ ;  /* 0x000000ffff137224 */ /* 0x000fe200078e00ff */
[----:B------:R-:W0:Y:S01]  /*00b0*/  LDCU.64 UR36, c[0x0][0x358] ;  /* 0x00006b00ff2477ac */ /* 0x000e220008000a00 */
[----:B------:R-:W-:-:S06]  /*00c0*/  ULOP3.LUT UR38, UR4, 0xf, URZ, 0xc0, !UPT ;  /* 0x0000000f04267892 */ /* 0x000fcc000f8ec0ff */
[----:B------:R-:W-:Y:S06]  /*00d0*/  BRA.U !UP0, `(.L_x_43) ;  /* 0x0000000908cc7547 */ /* 0x000fec000b800000 */
[----:B------:R-:W1:Y:S01]  /*00e0*/  LDCU.64 UR6, c[0x0][0x380] ;  /* 0x00007000ff0677ac */ /* 0x000e620008000a00 */
[----:B------:R-:W-:Y:S01]  /*00f0*/  BSSY.RECONVERGENT B6, `(.L_x_43) ;  /* 0x00000b1000067945 */ /* 0x000fe20003800200 */
[----:B------:R-:W-:-:S04]  /*0100*/  ULOP3.LUT UR4, UR4, 0x7ffffff0, URZ, 0xc0, !UPT ;  /* 0x7ffffff004047892 */ /* 0x000fc8000f8ec0ff */
[----:B------:R-:W-:Y:S02]  /*0110*/  UIADD3 UR8, UPT, UPT, -UR4, URZ, URZ ;  /* 0x000000ff04087290 */ /* 0x000fe4000fffe1ff */
[----:B------:R-:W-:-:S04]  /*0120*/  MOV R19, UR4 ;  /* 0x0000000400137c02 */ /* 0x000fc80008000f00 */
[----:B------:R-:W-:Y:S01]  /*0130*/  IMAD.U32 R23, RZ, RZ, UR8 ;  /* 0x00000008ff177e24 */ /* 0x000fe2000f8e00ff */
[----:B-1----:R-:W-:-:S04]  /*0140*/  UIADD3 UR5, UP0, UPT, UR6, 0x7, URZ ;  /* 0x0000000706057890 */ /* 0x002fc8000ff1e0ff */
[----:B------:R-:W-:Y:S02]  /*0150*/  UIADD3.X UR6, UPT, UPT, URZ, UR7, URZ, UP0, !UPT ;  /* 0x00000007ff067290 */ /* 0x000fe400087fe4ff */
[----:B------:R-:W-:-:S04]  /*0160*/  IMAD.U32 R16, RZ, RZ, UR5 ;  /* 0x00000005ff107e24 */ /* 0x000fc8000f8e00ff */
[----:B------:R-:W-:-:S07]  /*0170*/  IMAD.U32 R17, RZ, RZ, UR6 ;  /* 0x00000006ff117e24 */ /* 0x000fce000f8e00ff */
.L_x_60:
[----:B0-----:R-:W2:Y:S01]  /*0180*/  LDG.E.U8 R0, desc[UR36][R16.64+-0x7] ;  /* 0xfffff92410007981 */ /* 0x001ea2000c1e1100 */
[----:B------:R-:W-:Y:S01]  /*0190*/  MOV R22, 0x10 ;  /* 0x0000001000167802 */ /* 0x000fe20000000f00 */
[----:B------:R-:W0:Y:S01]  /*01a0*/  LDCU.64 UR4, c[0x4][URZ] ;  /* 0x01000000ff0477ac */ /* 0x000e220008000a00 */
[----:B------:R-:W-:Y:S01]  /*01b0*/  IADD3 R23, PT, PT, R23, 0x10, RZ ;  /* 0x0000001017177810 */ /* 0x000fe20007ffe0ff */
[----:B------:R-:W-:Y:S01]  /*01c0*/  IMAD.MOV.U32 R6, RZ, RZ, R18 ;  /* 0x000000ffff067224 */ /* 0x000fe200078e0012 */
[----:B------:R1:W3:Y:S01]  /*01d0*/  LDC.64 R8, c[0x4][R22] ;  /* 0x0100000016087b82 */ /* 0x0002e20000000a00 */
[----:B------:R-:W-:Y:S02]  /*01e0*/  MOV R7, R2 ;  /* 0x0000000200077202 */ /* 0x000fe40000000f00 */
[----:B------:R-:W-:-:S04]  /*01f0*/  ISETP.NE.AND P0, PT, R23, RZ, PT ;  /* 0x000000ff1700720c */ /* 0x000fc80003f05270 */
[----:B------:R-:W-:Y:S01]  /*0200*/  P2R R24, PR, RZ, 0x1 ;  /* 0x00000001ff187803 */ /* 0x000fe20000000000 */
[----:B0-----:R-:W-:Y:S02]  /*0210*/  IMAD.U32 R4, RZ, RZ, UR4 ;  /* 0x00000004ff047e24 */ /* 0x001fe4000f8e00ff */
[----:B------:R-:W-:Y:S01]  /*0220*/  IMAD.U32 R5, RZ, RZ, UR5 ;  /* 0x00000005ff057e24 */ /* 0x000fe2000f8e00ff */
[----:B--23--:R1:W-:Y:S06]  /*0230*/  STL [R1], R0 ;  /* 0x0000000001007387 */ /* 0x00c3ec0000100800 */
[----:B------:R-:W-:-:S07]  /*0240*/  LEPC R20, `(.L_x_44) ;  /* 0x000000001014794e */ /* 0x000fce0000000000 */
[----:B-1----:R-:W-:Y:S05]  /*0250*/  CALL.ABS.NOINC R8 ;  /* 0x0000000008007343 */ /* 0x002fea0003c00000 */
.L_x_44:
[----:B------:R-:W2:Y:S01]  /*0260*/  LDG.E.U8 R0, desc[UR36][R16.64+-0x6] ;  /* 0xfffffa2410007981 */ /* 0x000ea2000c1e1100 */
[----:B------:R0:W1:Y:S01]  /*0270*/  LDC.64 R8, c[0x4][R22] ;  /* 0x0100000016087b82 */ /* 0x0000620000000a00 */
[----:B------:R-:W3:Y:S01]  /*0280*/  LDCU.64 UR4, c[0x4][URZ] ;  /* 0x01000000ff0477ac */ /* 0x000ee20008000a00 */
[----:B------:R-:W-:Y:S01]  /*0290*/  IMAD.MOV.U32 R6, RZ, RZ, R18 ;  /* 0x000000ffff067224 */ /* 0x000fe200078e0012 */
[----:B------:R-:W-:Y:S01]  /*02a0*/  MOV R7, R2 ;  /* 0x0000000200077202 */ /* 0x000fe20000000f00 */
[----:B---3--:R-:W-:Y:S02]  /*02b0*/  IMAD.U32 R4, RZ, RZ, UR4 ;  /* 0x00000004ff047e24 */ /* 0x008fe4000f8e00ff */
[----:B------:R-:W-:Y:S01]  /*02c0*/  IMAD.U32 R5, RZ, RZ, UR5 ;  /* 0x00000005ff057e24 */ /* 0x000fe2000f8e00ff */
[----:B-12---:R0:W-:Y:S06]  /*02d0*/  STL [R1], R0 ;  /* 0x0000000001007387 */ /* 0x0061ec0000100800 */
[----:B------:R-:W-:-:S07]  /*02e0*/  LEPC R20, `(.L_x_45) ;  /* 0x000000001014794e */ /* 0x000fce0000000000 */
[----:B0-----:R-:W-:Y:S05]  /*02f0*/  CALL.ABS.NOINC R8 ;  /* 0x0000000008007343 */ /* 0x001fea0003c00000 */
.L_x_45:
        /* <DEDUP_REMOVED lines=10> */
.L_x_46:
        /* <DEDUP_REMOVED lines=10> */
.L_x_47:
        /* <DEDUP_REMOVED lines=10> */
.L_x_48:
[----:B------:R-:W2:Y:S01]  /*04e0*/  LDG.E.U8 R0, desc[UR36][R16.64+-0x2] ;  /* 0xfffffe2410007981 */ /* 0x000ea2000c1e1100 */
[----:B------:R0:W1:Y:S01]  /*04f0*/  LDC.64 R8, c[0x4][R22] ;  /* 0x0100000016087b82 */ /* 0x0000620000000a00 */
[----:B------:R-:W3:Y:S01]  /*0500*/  LDCU.64 UR4, c[0x4][URZ] ;  /* 0x01000000ff0477ac */ /* 0x000ee20008000a00 */
[----:B------:R-:W-:Y:S01]  /*0510*/  MOV R6, R18 ;  /* 0x0000001200067202 */ /* 0x000fe20000000f00 */
[----:B------:R-:W-:Y:S02]  /*0520*/  IMAD.MOV.U32 R7, RZ, RZ, R2 ;  /* 0x000000ffff077224 */ /* 0x000fe400078e0002 */
[----:B---3--:R-:W-:Y:S02]  /*0530*/  IMAD.U32 R4, RZ, RZ, UR4 ;  /* 0x00000004ff047e24 */ /* 0x008fe4000f8e00ff */
[----:B------:R-:W-:Y:S01]  /*0540*/  IMAD.U32 R5, RZ, RZ, UR5 ;  /* 0x00000005ff057e24 */ /* 0x000fe2000f8e00ff */
[----:B-12---:R0:W-:Y:S06]  /*0550*/  STL [R1], R0 ;  /* 0x0000000001007387 */ /* 0x0061ec0000100800 */
[----:B------:R-:W-:-:S07]  /*0560*/  LEPC R20, `(.L_x_49) ;  /* 0x000000001014794e */ /* 0x000fce0000000000 */
[----:B0-----:R-:W-:Y:S05]  /*0570*/  CALL.ABS.NOINC R8 ;  /* 0x0000000008007343 */ /* 0x001fea0003c00000 */
.L_x_49:
[----:B------:R-:W2:Y:S01]  /*0580*/  LDG.E.U8 R0, desc[UR36][R16.64+-0x1] ;  /* 0xffffff2410007981 */ /* 0x000ea2000c1e1100 */
[----:B------:R0:W1:Y:S01]  /*0590*/  LDC.64 R8, c[0x4][R22] ;  /* 0x0100000016087b82 */ /* 0x0000620000000a00 */
[----:B------:R-:W3:Y:S01]  /*05a0*/  LDCU.64 UR4, c[0x4][URZ] ;  /* 0x01000000ff0477ac */ /* 0x000ee20008000a00 */
[----:B------:R-:W-:Y:S02]  /*05b0*/  IMAD.MOV.U32 R6, RZ, RZ, R18 ;  /* 0x000000ffff067224 */ /* 0x000fe400078e0012 */
[----:B------:R-:W-:Y:S02]  /*05c0*/  IMAD.MOV.U32 R7, RZ, RZ, R2 ;  /* 0x000000ffff077224 */ /* 0x000fe400078e0002 */
[----:B---3--:R-:W-:Y:S01]  /*05d0*/  IMAD.U32 R4, RZ, RZ, UR4 ;  /* 0x00000004ff047e24 */ /* 0x008fe2000f8e00ff */
[----:B------:R-:W-:Y:S01]  /*05e0*/  MOV R5, UR5 ;  /* 0x0000000500057c02 */ /* 0x000fe20008000f00 */
[----:B-12---:R0:W-:Y:S06]  /*05f0*/  STL [R1], R0 ;  /* 0x0000000001007387 */ /* 0x0061ec0000100800 */
[----:B------:R-:W-:-:S07]  /*0600*/  LEPC R20, `(.L_x_50) ;  /* 0x000000001014794e */ /* 0x000fce0000000000 */
[----:B0-----:R-:W-:Y:S05]  /*0610*/  CALL.ABS.NOINC R8 ;  /* 0x0000000008007343 */ /* 0x001fea0003c00000 */
.L_x_50:
[----:B------:R-:W2:Y:S01]  /*0620*/  LDG.E.U8 R0, desc[UR36][R16.64] ;  /* 0x0000002410007981 */ /* 0x000ea2000c1e1100 */
[----:B------:R0:W1:Y:S01]  /*0630*/  LDC.64 R8, c[0x4][R22] ;  /* 0x0100000016087b82 */ /* 0x0000620000000a00 */
[----:B------:R-:W3:Y:S01]  /*0640*/  LDCU.64 UR4, c[0x4][URZ] ;  /* 0x01000000ff0477ac */ /* 0x000ee20008000a00 */
[----:B------:R-:W-:Y:S01]  /*0650*/  IMAD.MOV.U32 R6, RZ, RZ, R18 ;  /* 0x000000ffff067224 */ /* 0x000fe200078e0012 */
[----:B------:R-:W-:Y:S02]  /*0660*/  MOV R7, R2 ;  /* 0x0000000200077202 */ /* 0x000fe40000000f00 */
[----:B---3--:R-:W-:Y:S01]  /*0670*/  MOV R4, UR4 ;  /* 0x0000000400047c02 */ /* 0x008fe20008000f00 */
[----:B------:R-:W-:Y:S01]  /*0680*/  IMAD.U32 R5, RZ, RZ, UR5 ;  /* 0x00000005ff057e24 */ /* 0x000fe2000f8e00ff */
[----:B-12---:R0:W-:Y:S06]  /*0690*/  STL [R1], R0 ;  /* 0x0000000001007387 */ /* 0x0061ec0000100800 */
[----:B------:R-:W-:-:S07]  /*06a0*/  LEPC R20, `(.L_x_51) ;  /* 0x000000001014794e */ /* 0x000fce0000000000 */
[----:B0-----:R-:W-:Y:S05]  /*06b0*/  CALL.ABS.NOINC R8 ;  /* 0x0000000008007343 */ /* 0x001fea0003c00000 */
.L_x_51:
        /* <DEDUP_REMOVED lines=10> */
.L_x_52:
        /* <DEDUP_REMOVED lines=10> */
.L_x_53:
        /* <DEDUP_REMOVED lines=10> */
.L_x_54:
        /* <DEDUP_REMOVED lines=10> */
.L_x_55:
        /* <DEDUP_REMOVED lines=10> */
.L_x_56:
        /* <DEDUP_REMOVED lines=10> */
.L_x_57:
        /* <DEDUP_REMOVED lines=10> */
.L_x_58:
        /* <DEDUP_REMOVED lines=10> */
.L_x_59:
[----:B------:R-:W-:Y:S02]  /*0bc0*/  ISETP.NE.AND P6, PT, R24, RZ, PT ;  /* 0x000000ff1800720c */ /* 0x000fe40003fc5270 */
[----:B------:R-:W-:-:S04]  /*0bd0*/  IADD3 R16, P0, PT, R16, 0x10, RZ ;  /* 0x0000001010107810 */ /* 0x000fc80007f1e0ff */
[----:B------:R-:W-:-:S07]  /*0be0*/  IADD3.X R17, PT, PT, RZ, R17, RZ, P0, !PT ;  /* 0x00000011ff117210 */ /* 0x000fce00007fe4ff */
[----:B------:R-:W-:Y:S05]  /*0bf0*/  @P6 BRA `(.L_x_60) ;  /* 0xfffffff400606947 */ /* 0x000fea000383ffff */
[----:B------:R-:W-:Y:S05]  /*0c00*/  BSYNC.RECONVERGENT B6 ;  /* 0x0000000000067941 */ /* 0x000fea0003800200 */
.L_x_43:
[----:B------:R-:W-:Y:S01]  /*0c10*/  UISETP.NE.AND UP0, UPT, UR38, URZ, UPT ;  /* 0x000000ff2600728c */ /* 0x000fe2000bf05270 */
[----:B------:R-:W-:Y:S08]  /*0c20*/  BSSY.RECONVERGENT B6, `(.L_x_42) ;  /* 0x00000a8000067945 */ /* 0x000ff00003800200 */
[----:B------:R-:W-:Y:S05]  /*0c30*/  BRA.U !UP0, `(.L_x_61) ;  /* 0x0000000908987547 */ /* 0x000fea000b800000 */
[----:B------:R-:W1:Y:S01]  /*0c40*/  LDC R23, c[0x0][0x388] ;  /* 0x0000e200ff177b82 */ /* 0x000e620000000800 */
[----:B------:R-:W-:Y:S01]  /*0c50*/  UISETP.GE.U32.AND UP0, UPT, UR38, 0x8, UPT ;  /* 0x000000082600788c */ /* 0x000fe2000bf06070 */
[----:B-1----:R-:W-:-:S08]  /*0c60*/  LOP3.LUT R23, R23, 0x7, RZ, 0xc0, !PT ;  /* 0x0000000717177812 */ /* 0x002fd000078ec0ff */
[----:B------:R-:W-:Y:S05]  /*0c70*/  BRA.U !UP0, `(.L_x_62) ;  /* 0x0000000508547547 */ /* 0x000fea000b800000 */
[----:B------:R-:W1:Y:S02]  /*0c80*/  LDCU.64 UR4, c[0x0][0x380] ;  /* 0x00007000ff0477ac */ /* 0x000e640008000a00 */
[----:B-1----:R-:W-:-:S05]  /*0c90*/  IADD3 R16, P0, PT, R19, UR4, RZ ;  /* 0x0000000413107c10 */ /* 0x002fca000ff1e0ff */
[----:B------:R-:W-:Y:S01]  /*0ca0*/  IMAD.X R17, RZ, RZ, UR5, P0 ;  /* 0x00000005ff117e24 */ /* 0x000fe200080e06ff */
[----:B------:R-:W-:Y:S01]  /*0cb0*/  MOV R22, 0x10 ;  /* 0x0000001000167802 */ /* 0x000fe20000000f00 */
[----:B------:R-:W1:Y:S03]  /*0cc0*/  LDCU.64 UR4, c[0x4][URZ] ;  /* 0x01000000ff0477ac */ /* 0x000e660008000a00 */
[----:B0-----:R-:W2:Y:S01]  /*0cd0*/  LDG.E.U8 R0, desc[UR36][R16.64] ;  /* 0x0000002410007981 */ /* 0x001ea2000c1e1100 */
[----:B------:R0:W3:Y:S01]  /*0ce0*/  LDC.64 R8, c[0x4][R22] ;  /* 0x0100000016087b82 */ /* 0x0000e20000000a00 */
[----:B------:R-:W-:Y:S02]  /*0cf0*/  IMAD.MOV.U32 R6, RZ, RZ, R18 ;  /* 0x000000ffff067224 */ /* 0x000fe400078e0012 */
[----:B------:R-:W-:Y:S02]  /*0d00*/  IMAD.MOV.U32 R7, RZ, RZ, R2 ;  /* 0x000000ffff077224 */ /* 0x000fe400078e0002 */
[----:B-1----:R-:W-:Y:S01]  /*0d10*/  IMAD.U32 R4, RZ, RZ, UR4 ;  /* 0x00000004ff047e24 */ /* 0x002fe2000f8e00ff */
[----:B------:R-:W-:Y:S01]  /*0d20*/  MOV R5, UR5 ;  /* 0x0000000500057c02 */ /* 0x000fe20008000f00 */
[----:B--23--:R0:W-:Y:S06]  /*0d30*/  STL [R1], R0 ;  /* 0x0000000001007387 */ /* 0x00c1ec0000100800 */
[----:B------:R-:W-:-:S07]  /*0d40*/  LEPC R20, `(.L_x_63) ;  /* 0x000000001014794e */ /* 0x000fce0000000000 */
[----:B0-----:R-:W-:Y:S05]  /*0d50*/  CALL.ABS.NOINC R8 ;  /* 0x0000000008007343 */ /* 0x001fea0003c00000 */
.L_x_63:
        /* <DEDUP_REMOVED lines=10> */
.L_x_64:
        /* <DEDUP_REMOVED lines=10> */
.L_x_65:
        /* <DEDUP_REMOVED lines=10> */
.L_x_66:
        /* <DEDUP_REMOVED lines=10> */
.L_x_67:
        /* <DEDUP_REMOVED lines=10> */
.L_x_68:
        /* <DEDUP_REMOVED lines=10> */
.L_x_69:
        /* <DEDUP_REMOVED lines=10> */
.L_x_70:
[----:B------:R-:W-:-:S07]  /*11c0*/  VIADD R19, R19, 0x8 ;  /* 0x0000000813137836 */ /* 0x000fce0000000000 */
.L_x_62:
[----:B------:R-:W-:-:S13]  /*11d0*/  ISETP.NE.AND P0, PT, R23, RZ, PT ;  /* 0x000000ff1700720c */ /* 0x000fda0003f05270 */
[----:B------:R-:W-:Y:S05]  /*11e0*/  @!P0 BRA `(.L_x_61) ;  /* 0x00000004002c8947 */ /* 0x000fea0003800000 */
[----:B------:R-:W1:Y:S01]  /*11f0*/  LDC R0, c[0x0][0x388] ;  /* 0x0000e200ff007b82 */ /* 0x000e620000000800 */
[----:B------:R-:W-:Y:S02]  /*1200*/  ISETP.GE.U32.AND P0, PT, R23, 0x4, PT ;  /* 0x000000041700780c */ /* 0x000fe40003f06070 */
[----:B-1----:R-:W-:-:S11]  /*1210*/  LOP3.LUT R23, R0, 0x3, RZ, 0xc0, !PT ;  /* 0x0000000300177812 */ /* 0x002fd600078ec0ff */
[----:B------:R-:W-:Y:S05]  /*1220*/  @!P0 BRA `(.L_x_71) ;  /* 0x0000000000b48947 */ /* 0x000fea0003800000 */
[----:B------:R-:W1:Y:S02]  /*1230*/  LDCU.64 UR4, c[0x0][0x380] ;  /* 0x00007000ff0477ac */ /* 0x000e640008000a00 */
[----:B-1----:R-:W-:-:S05]  /*1240*/  IADD3 R16, P0, PT, R19, UR4, RZ ;  /* 0x0000000413107c10 */ /* 0x002fca000ff1e0ff */
[----:B------:R-:W-:Y:S01]  /*1250*/  IMAD.X R17, RZ, RZ, UR5, P0 ;  /* 0x00000005ff117e24 */ /* 0x000fe200080e06ff */
[----:B------:R-:W-:Y:S01]  /*1260*/  MOV R22, 0x10 ;  /* 0x0000001000167802 */ /* 0x000fe20000000f00 */
[----:B------:R-:W1:Y:S03]  /*1270*/  LDCU.64 UR4, c[0x4][URZ] ;  /* 0x01000000ff0477ac */ /* 0x000e660008000a00 */
[----:B0-----:R-:W2:Y:S01]  /*1280*/  LDG.E.U8 R0, desc[UR36][R16.64] ;  /* 0x0000002410007981 */ /* 0x001ea2000c1e1100 */
[----:B------:R0:W3:Y:S01]  /*1290*/  LDC.64 R8, c[0x4][R22] ;  /* 0x0100000016087b82 */ /* 0x0000e20000000a00 */
[----:B------:R-:W-:Y:S01]  /*12a0*/  IMAD.MOV.U32 R6, RZ, RZ, R18 ;  /* 0x000000ffff067224 */ /* 0x000fe200078e0012 */
[----:B------:R-:W-:Y:S02]  /*12b0*/  MOV R7, R2 ;  /* 0x0000000200077202 */ /* 0x000fe40000000f00 */
[----:B-1----:R-:W-:Y:S01]  /*12c0*/  MOV R4, UR4 ;  /* 0x0000000400047c02 */ /* 0x002fe20008000f00 */
[----:B------:R-:W-:Y:S01]  /*12d0*/  IMAD.U32 R5, RZ, RZ, UR5 ;  /* 0x00000005ff057e24 */ /* 0x000fe2000f8e00ff */
[----:B--23--:R0:W-:Y:S06]  /*12e0*/  STL [R1], R0 ;  /* 0x0000000001007387 */ /* 0x00c1ec0000100800 */
[----:B------:R-:W-:-:S07]  /*12f0*/  LEPC R20, `(.L_x_72) ;  /* 0x000000001014794e */ /* 0x000fce0000000000 */
[----:B0-----:R-:W-:Y:S05]  /*1300*/  CALL.ABS.NOINC R8 ;  /* 0x0000000008007343 */ /* 0x001fea0003c00000 */
.L_x_72:
        /* <DEDUP_REMOVED lines=10> */
.L_x_73:
        /* <DEDUP_REMOVED lines=10> */
.L_x_74:
        /* <DEDUP_REMOVED lines=10> */
.L_x_75:
[----:B------:R-:W-:-:S07]  /*14f0*/  VIADD R19, R19, 0x4 ;  /* 0x0000000413137836 */ /* 0x000fce0000000000 */
.L_x_71:
[----:B------:R-:W-:-:S13]  /*1500*/  ISETP.NE.AND P0, PT, R23, RZ, PT ;  /* 0x000000ff1700720c */ /* 0x000fda0003f05270 */
[----:B------:R-:W-:Y:S05]  /*1510*/  @!P0 BRA `(.L_x_61) ;  /* 0x0000000000608947 */ /* 0x000fea0003800000 */
[----:B------:R-:W1:Y:S01]  /*1520*/  LDCU.64 UR4, c[0x0][0x380] ;  /* 0x00007000ff0477ac */ /* 0x000e620008000a00 */
[----:B------:R-:W-:Y:S01]  /*1530*/  IMAD.MOV R23, RZ, RZ, -R23 ;  /* 0x000000ffff177224 */ /* 0x000fe200078e0a17 */
[----:B-1----:R-:W-:-:S04]  /*1540*/  IADD3 R19, P0, PT, R19, UR4, RZ ;  /* 0x0000000413137c10 */ /* 0x002fc8000ff1e0ff */
[----:B------:R-:W-:-:S09]  /*1550*/  IADD3.X R16, PT, PT, RZ, UR5, RZ, P0, !PT ;  /* 0x00000005ff107c10 */ /* 0x000fd200087fe4ff */
.L_x_77:
[----:B------:R-:W-:Y:S02]  /*1560*/  IMAD.MOV.U32 R10, RZ, RZ, R19 ;  /* 0x000000ffff0a7224 */ /* 0x000fe400078e0013 */
[----:B------:R-:W-:Y:S01]  /*1570*/  IMAD.MOV.U32 R11, RZ, RZ, R16 ;  /* 0x000000ffff0b7224 */ /* 0x000fe200078e0010 */
[----:B------:R-:W-:Y:S01]  /*1580*/  MOV R8, 0x10 ;  /* 0x0000001000087802 */ /* 0x000fe20000000f00 */
[----:B------:R-:W1:Y:S03]  /*1590*/  LDCU.64 UR4, c[0x4][URZ] ;  /* 0x01000000ff0477ac */ /* 0x000e660008000a00 */
[----:B0-----:R-:W2:Y:S01]  /*15a0*/  LDG.E.U8 R0, desc[UR36][R10.64] ;  /* 0x000000240a007981 */ /* 0x001ea2000c1e1100 */
[----:B------:R-:W-:Y:S01]  /*15b0*/  IADD3 R23, PT, PT, R23, 0x1, RZ ;  /* 0x0000000117177810 */ /* 0x000fe20007ffe0ff */
[----:B------:R-:W0:Y:S01]  /*15c0*/  LDC.64 R8, c[0x4][R8] ;  /* 0x0100000008087b82 */ /* 0x000e220000000a00 */
[----:B------:R-:W-:Y:S01]  /*15d0*/  MOV R6, R18 ;  /* 0x0000001200067202 */ /* 0x000fe20000000f00 */
[----:B------:R-:W-:Y:S01]  /*15e0*/  IMAD.MOV.U32 R7, RZ, RZ, R2 ;  /* 0x000000ffff077224 */ /* 0x000fe200078e0002 */
[----:B------:R-:W-:Y:S01]  /*15f0*/  ISETP.NE.AND P0, PT, R23, RZ, PT ;  /* 0x000000ff1700720c */ /* 0x000fe20003f05270 */
[----:B-1----:R-:W-:-:S02]  /*1600*/  IMAD.U32 R4, RZ, RZ, UR4 ;  /* 0x00000004ff047e24 */ /* 0x002fc4000f8e00ff */
[----:B------:R-:W-:Y:S01]  /*1610*/  IMAD.U32 R5, RZ, RZ, UR5 ;  /* 0x00000005ff057e24 */ /* 0x000fe2000f8e00ff */
[----:B--2---:R1:W-:Y:S02]  /*1620*/  STL [R1], R0 ;  /* 0x0000000001007387 */ /* 0x0043e40000100800 */
[----:B01----:R-:W-:-:S07]  /*1630*/  P2R R0, PR, RZ, 0x1 ;  /* 0x00000001ff007803 */ /* 0x003fce0000000000 */
[----:B------:R-:W-:-:S07]  /*1640*/  LEPC R20, `(.L_x_76) ;  /* 0x000000001014794e */ /* 0x000fce0000000000 */
[----:B------:R-:W-:Y:S05]  /*1650*/  CALL.ABS.NOINC R8 ;  /* 0x0000000008007343 */ /* 0x000fea0003c00000 */
.L_x_76:
[----:B------:R-:W-:Y:S02]  /*1660*/  ISETP.NE.AND P6, PT, R23, RZ, PT ;  /* 0x000000ff1700720c */ /* 0x000fe40003fc5270 */
[----:B------:R-:W-:-:S05]  /*1670*/  IADD3 R19, P0, PT, R19, 0x1, RZ ;  /* 0x0000000113137810 */ /* 0x000fca0007f1e0ff */
[----:B------:R-:W-:-:S06]  /*1680*/  IMAD.X R16, RZ, RZ, R16, P0 ;  /* 0x000000ffff107224 */ /* 0x000fcc00000e0610 */
[----:B------:R-:W-:Y:S05]  /*1690*/  @P6 BRA `(.L_x_77) ;  /* 0xfffffffc00b06947 */ /* 0x000fea000383ffff */
.L_x_61:
[----:B0-----:R-:W-:Y:S05]  /*16a0*/  BSYNC.RECONVERGENT B6 ;  /* 0x0000000000067941 */ /* 0x001fea0003800200 */
.L_x_42:
[----:B------:R-:W-:Y:S01]  /*16b0*/  MOV R0, 0x10 ;  /* 0x0000001000007802 */ /* 0x000fe20000000f00 */
[----:B------:R-:W0:Y:S01]  /*16c0*/  LDCU.64 UR4, c[0x4][0x8] ;  /* 0x01000100ff0477ac */ /* 0x000e220008000a00 */
[----:B------:R-:W-:Y:S02]  /*16d0*/  CS2R R6, SRZ ;  /* 0x0000000000067805 */ /* 0x000fe4000001ff00 */
[----:B------:R1:W2:Y:S01]  /*16e0*/  LDC.64 R2, c[0x4][R0] ;  /* 0x0100000000027b82 */ /* 0x0002a20000000a00 */
[----:B0-----:R-:W-:Y:S01]  /*16f0*/  MOV R4, UR4 ;  /* 0x0000000400047c02 */ /* 0x001fe20008000f00 */
[----:B-1----:R-:W-:-:S07]  /*1700*/  IMAD.U32 R5, RZ, RZ, UR5 ;  /* 0x00000005ff057e24 */ /* 0x002fce000f8e00ff */
[----:B------:R-:W-:-:S07]  /*1710*/  LEPC R20, `(.L_x_78) ;  /* 0x000000001014794e */ /* 0x000fce0000000000 */
[----:B--2---:R-:W-:Y:S05]  /*1720*/  CALL.ABS.NOINC R2 ;  /* 0x0000000002007343 */ /* 0x004fea0003c00000 */
.L_x_78:
[----:B------:R-:W-:Y:S05]  /*1730*/  EXIT ;  /* 0x000000000000794d */ /* 0x000fea0003800000 */
.L_x_79:
        /* <DEDUP_REMOVED lines=12> */
.L_x_89:


//--------------------- .nv.global.init           --------------------------
	.section	.nv.global.init,"aw",@progbits
.nv.global.init:
	.type		$str$1,@object
	.size		$str$1,($str - $str$1)
$str$1:
        /*0000*/ 	.byte	0x0a, 0x00, 0x00
	.type		$str,@object
	.size		$str,(.L_0 - $str)
$str:
        /*0003*/ 	.byte	0x25, 0x64, 0x20, 0x00
.L_0:


//--------------------- .nv.shared.reserved.0     --------------------------
	.section	.nv.shared.reserved.0,"aw",@nobits
	.weak		__nv_reservedSMEM_offset_0_alias
	.size		__nv_reservedSMEM_offset_0_alias, 0, 64
	.other		__nv_reservedSMEM_offset_0_alias,@"STO_CUDA_RESERVED_SHARED STV_DEFAULT"
__nv_reservedSMEM_offset_0_alias:
	.zero		0
	.zero		64


//--------------------- .nv.constant0._Z27preprocess_histogram_kernelPfmmifj --------------------------
	.section	.nv.constant0._Z27preprocess_histogram_kernelPfmmifj,"a",@progbits
	.sectionflags	@""
	.align	4
.nv.constant0._Z27preprocess_histogram_kernelPfmmifj:
	.zero		932


//--------------------- .nv.constant0._Z24compute_gradients_kernelPfS_S_mmmj --------------------------
	.section	.nv.constant0._Z24compute_gradients_kernelPfS_S_mmmj,"a",@progbits
	.sectionflags	@""
	.align	4
.nv.constant0._Z24compute_gradients_kernelPfS_S_mmmj:
	.zero		948


//--------------------- .nv.constant0._Z24elementwise_divide_floatfPfmmmj --------------------------
	.section	.nv.constant0._Z24elementwise_divide_floatfPfmmmj,"a",@progbits
	.sectionflags	@""
	.align	4
.nv.constant0._Z24elementwise_divide_floatfPfmmmj:
	.zero		940


//--------------------- .nv.constant0._Z21print_elements_kernelPhi --------------------------
	.section	.nv.constant0._Z21print_elements_kernelPhi,"a",@progbits
	.sectionflags	@""
	.align	4
.nv.constant0._Z21print_elements_kernelPhi:
	.zero		908


//--------------------- SYMBOLS --------------------------

	.type		.nv.reservedSmem.offset0,@object
	.size		.nv.reservedSmem.offset0,0x4
	.type		vprintf,@function
